// auto-generated by cutlass_sweep.epilogue — config: {"arch": "sm_100", "cluster_m": 2, "cluster_n": 1, "dtype": "e4m3", "fusion": "bias_relu", "tile_k": 64, "tile_m": 256, "tile_n": 64}
#include "cutlass/cutlass.h"
#include "cutlass/gemm/collective/collective_builder.hpp"
#include "cutlass/gemm/device/gemm_universal_adapter.h"
#include "cutlass/gemm/kernel/gemm_universal.hpp"
#include "cutlass/epilogue/collective/collective_builder.hpp"
#include "cutlass/epilogue/fusion/operations.hpp"
#include "cutlass/epilogue/thread/activation.h"

using Elem = cutlass::float_e4m3_t;
using Acc  = float;
using TileShape    = cute::Shape<cute::_256, cute::_64, cute::_64>;
using ClusterShape = cute::Shape<cute::_2, cute::_1, cute::_1>;
using FusionOp     = cutlass::epilogue::fusion::LinCombPerRowBiasEltAct<cutlass::epilogue::thread::ReLU, Elem, Acc>;

using CollectiveEpilogue = typename cutlass::epilogue::collective::CollectiveBuilder<
    cutlass::arch::Sm100, cutlass::arch::OpClassTensorOp,
    TileShape, ClusterShape,
    cutlass::epilogue::collective::EpilogueTileAuto,
    Acc, Acc,
    Elem, cutlass::layout::RowMajor, 128 / cutlass::sizeof_bits<Elem>::value,
    Elem, cutlass::layout::RowMajor, 128 / cutlass::sizeof_bits<Elem>::value,
    cutlass::epilogue::collective::EpilogueScheduleAuto,
    FusionOp
  >::CollectiveOp;

using CollectiveMainloop = typename cutlass::gemm::collective::CollectiveBuilder<
    cutlass::arch::Sm100, cutlass::arch::OpClassTensorOp,
    Elem, cutlass::layout::RowMajor, 128 / cutlass::sizeof_bits<Elem>::value,
    Elem, cutlass::layout::ColumnMajor, 128 / cutlass::sizeof_bits<Elem>::value,
    Acc,
    TileShape, ClusterShape,
    cutlass::gemm::collective::StageCountAutoCarveout<
        static_cast<int>(sizeof(typename CollectiveEpilogue::SharedStorage))>,
    cutlass::gemm::collective::KernelScheduleAuto
  >::CollectiveOp;

using GemmKernel = cutlass::gemm::kernel::GemmUniversal<
    cute::Shape<int,int,int,int>, CollectiveMainloop, CollectiveEpilogue>;
using Gemm = cutlass::gemm::device::GemmUniversalAdapter<GemmKernel>;

auto* _anchor = &cutlass::device_kernel<GemmKernel>;


// ===== COMPILED SASS (sm_100a) =====

	.target	sm_100a

	.elftype	@"ET_EXEC"


//--------------------- .note.nv.tkinfo           --------------------------
	.section	.note.nv.tkinfo,"",@"SHT_NOTE"
	.sectionflags	@"SHF_NOTE_NV_TKINFO"
	.tkinfo
        /*0018*/ 	.word	0x00000002
        /*0030*/ 	.string	""
        /*0030*/ 	.string	"ptxas"
        /*0030*/ 	.string	"Cuda compilation tools, release 13.0, V13.0.88"
        /*0030*/ 	.string	"Build cuda_13.0.r13.0/compiler.36424714_0"
        /*0030*/ 	.string	"-arch sm_100a -m 64 "



//--------------------- .note.nv.cuinfo           --------------------------
	.section	.note.nv.cuinfo,"",@"SHT_NOTE"
	.sectionflags	@"SHF_NOTE_NV_CUINFO"
        /*0018*/ 	.short	0x0002
        /*001a*/ 	.short	0x0064
        /*001c*/ 	.short	0x0082
	.zero		2


//--------------------- .nv.info                  --------------------------
	.section	.nv.info,"",@"SHT_CUDA_INFO"
	.align	4


	//----- nvinfo : EIATTR_REGCOUNT
	.align		4
        /*0000*/ 	.byte	0x04, 0x2f
        /*0002*/ 	.short	(.L_19 - .L_18)
	.align		4
.L_18:
        /*0004*/ 	.word	index@(_ZN7cutlass13device_kernelINS_4gemm6kernel13GemmUniversalIN4cute5tupleIJiiiiEEENS1_10collective13CollectiveMmaINS1_35MainloopSm100TmaUmmaWarpSpecializedILi20ELi2ELi4ENS5_IJNS4_1CILi2EEENSA_ILi1EEESC_EEEEENS5_IJNSA_ILi256EEENSA_ILi64EEESG_EEENS_12float_e4m3_tENS5_IJlSC_lEEESI_SJ_NS4_8TiledMMAINS4_8MMA_AtomIJNS4_10MMA_TraitsINS4_25SM100_MMA_F8F6F4_2x1SM_SSEJSI_SI_fSF_SG_NS4_17integral_constantINS4_4UMMA5MajorELSQ_0EEESR_NSO_INSP_7ScaleInELSS_0EEEST_EEEEEENS4_6LayoutINS5_IJSC_SC_SC_EEENS5_IJNSA_ILi0EEESY_SY_EEEEENS5_IJNS4_10UnderscoreES11_S11_EEEEENS4_18SM100_TMA_2SM_LOADENS4_14ComposedLayoutINS4_7SwizzleILi2ELi4ELi3EEENS4_18smem_ptr_flag_bitsILi8EEENSW_INS5_IJNSA_ILi8EEESG_EEENS5_IJSG_SC_EEEEEEEvNS4_8identityES14_S1E_vS1F_EENS_8epilogue10collective18CollectiveEpilogueINS1H_23Sm100TmaWarpSpecializedILi1ELi1ELi64ELb0ELb0EEEJNS5_IJNSA_ILi128EEESG_SG_EEENS5_IJNSW_IS1M_SC_EENSW_ISG_SC_EEEEESI_SJ_SI_SJ_NS1H_6fusion15FusionCallbacksIS1L_NS1R_23LinCombPerRowBiasEltActINS1H_6thread4ReLuESI_fSI_SI_fLi16ELNS_15FloatRoundStyleE2EEES1N_S1Q_JEEENS4_5SM1004TMEM4LOAD26SM100_TMEM_LOAD_32dp32b64xENS4_13SM90_TMA_LOADES1E_NS4_39AutoVectorizingCopyWithAssumedAlignmentILi128EEENS4_14SM90_TMA_STOREES1E_S25_S25_EEEvvEEEEvNT_6ParamsE)
        /*0008*/ 	.word	0x000000fe


	//----- nvinfo : EIATTR_FRAME_SIZE
	.align		4
.L_19:
        /*000c*/ 	.byte	0x04, 0x11
        /*000e*/ 	.short	(.L_21 - .L_20)
	.align		4
.L_20:
        /*0010*/ 	.word	index@($__internal_2_$__cuda_sm10x_tcgen05_guardrail_trap_unallocated_columns_being_dealloced)
        /*0014*/ 	.word	0x00000000


	//----- nvinfo : EIATTR_FRAME_SIZE
	.align		4
.L_21:
        /*0018*/ 	.byte	0x04, 0x11
        /*001a*/ 	.short	(.L_23 - .L_22)
	.align		4
.L_22:
        /*001c*/ 	.word	index@($__internal_1_$__cuda_sm10x_tcgen05_guardrail_trap_phase_invalid_during_alloc)
        /*0020*/ 	.word	0x00000000


	//----- nvinfo : EIATTR_FRAME_SIZE
	.align		4
.L_23:
        /*0024*/ 	.byte	0x04, 0x11
        /*0026*/ 	.short	(.L_25 - .L_24)
	.align		4
.L_24:
        /*0028*/ 	.word	index@($__internal_0_$__cuda_sm10x_tcgen05_guardrail_trap_col_being_dealloced_not_returned_by_alloc)
        /*002c*/ 	.word	0x00000000


	//----- nvinfo : EIATTR_FRAME_SIZE
	.align		4
.L_25:
        /*0030*/ 	.byte	0x04, 0x11
        /*0032*/ 	.short	(.L_27 - .L_26)
	.align		4
.L_26:
        /*0034*/ 	.word	index@(_ZN7cutlass13device_kernelINS_4gemm6kernel13GemmUniversalIN4cute5tupleIJiiiiEEENS1_10collective13CollectiveMmaINS1_35MainloopSm100TmaUmmaWarpSpecializedILi20ELi2ELi4ENS5_IJNS4_1CILi2EEENSA_ILi1EEESC_EEEEENS5_IJNSA_ILi256EEENSA_ILi64EEESG_EEENS_12float_e4m3_tENS5_IJlSC_lEEESI_SJ_NS4_8TiledMMAINS4_8MMA_AtomIJNS4_10MMA_TraitsINS4_25SM100_MMA_F8F6F4_2x1SM_SSEJSI_SI_fSF_SG_NS4_17integral_constantINS4_4UMMA5MajorELSQ_0EEESR_NSO_INSP_7ScaleInELSS_0EEEST_EEEEEENS4_6LayoutINS5_IJSC_SC_SC_EEENS5_IJNSA_ILi0EEESY_SY_EEEEENS5_IJNS4_10UnderscoreES11_S11_EEEEENS4_18SM100_TMA_2SM_LOADENS4_14ComposedLayoutINS4_7SwizzleILi2ELi4ELi3EEENS4_18smem_ptr_flag_bitsILi8EEENSW_INS5_IJNSA_ILi8EEESG_EEENS5_IJSG_SC_EEEEEEEvNS4_8identityES14_S1E_vS1F_EENS_8epilogue10collective18CollectiveEpilogueINS1H_23Sm100TmaWarpSpecializedILi1ELi1ELi64ELb0ELb0EEEJNS5_IJNSA_ILi128EEESG_SG_EEENS5_IJNSW_IS1M_SC_EENSW_ISG_SC_EEEEESI_SJ_SI_SJ_NS1H_6fusion15FusionCallbacksIS1L_NS1R_23LinCombPerRowBiasEltActINS1H_6thread4ReLuESI_fSI_SI_fLi16ELNS_15FloatRoundStyleE2EEES1N_S1Q_JEEENS4_5SM1004TMEM4LOAD26SM100_TMEM_LOAD_32dp32b64xENS4_13SM90_TMA_LOADES1E_NS4_39AutoVectorizingCopyWithAssumedAlignmentILi128EEENS4_14SM90_TMA_STOREES1E_S25_S25_EEEvvEEEEvNT_6ParamsE)
        /*0038*/ 	.word	0x00000000


	//----- nvinfo : EIATTR_MIN_STACK_SIZE
	.align		4
.L_27:
        /*003c*/ 	.byte	0x04, 0x12
        /*003e*/ 	.short	(.L_29 - .L_28)
	.align		4
.L_28:
        /*0040*/ 	.word	index@(_ZN7cutlass13device_kernelINS_4gemm6kernel13GemmUniversalIN4cute5tupleIJiiiiEEENS1_10collective13CollectiveMmaINS1_35MainloopSm100TmaUmmaWarpSpecializedILi20ELi2ELi4ENS5_IJNS4_1CILi2EEENSA_ILi1EEESC_EEEEENS5_IJNSA_ILi256EEENSA_ILi64EEESG_EEENS_12float_e4m3_tENS5_IJlSC_lEEESI_SJ_NS4_8TiledMMAINS4_8MMA_AtomIJNS4_10MMA_TraitsINS4_25SM100_MMA_F8F6F4_2x1SM_SSEJSI_SI_fSF_SG_NS4_17integral_constantINS4_4UMMA5MajorELSQ_0EEESR_NSO_INSP_7ScaleInELSS_0EEEST_EEEEEENS4_6LayoutINS5_IJSC_SC_SC_EEENS5_IJNSA_ILi0EEESY_SY_EEEEENS5_IJNS4_10UnderscoreES11_S11_EEEEENS4_18SM100_TMA_2SM_LOADENS4_14ComposedLayoutINS4_7SwizzleILi2ELi4ELi3EEENS4_18smem_ptr_flag_bitsILi8EEENSW_INS5_IJNSA_ILi8EEESG_EEENS5_IJSG_SC_EEEEEEEvNS4_8identityES14_S1E_vS1F_EENS_8epilogue10collective18CollectiveEpilogueINS1H_23Sm100TmaWarpSpecializedILi1ELi1ELi64ELb0ELb0EEEJNS5_IJNSA_ILi128EEESG_SG_EEENS5_IJNSW_IS1M_SC_EENSW_ISG_SC_EEEEESI_SJ_SI_SJ_NS1H_6fusion15FusionCallbacksIS1L_NS1R_23LinCombPerRowBiasEltActINS1H_6thread4ReLuESI_fSI_SI_fLi16ELNS_15FloatRoundStyleE2EEES1N_S1Q_JEEENS4_5SM1004TMEM4LOAD26SM100_TMEM_LOAD_32dp32b64xENS4_13SM90_TMA_LOADES1E_NS4_39AutoVectorizingCopyWithAssumedAlignmentILi128EEENS4_14SM90_TMA_STOREES1E_S25_S25_EEEvvEEEEvNT_6ParamsE)
        /*0044*/ 	.word	0x00000000
.L_29:


//--------------------- .nv.compat                --------------------------
	.section	.nv.compat,"",@"SHT_CUDA_COMPAT_INFO"
	.align	4
        /*0000*/ 	.byte	0x02, 0x09, 0x01, 0x00, 0x02, 0x02, 0x02, 0x00, 0x02, 0x05, 0x05, 0x00, 0x03, 0x07, 0x01, 0x01
        /*0010*/ 	.byte	0x02, 0x03, 0x01, 0x00, 0x02, 0x06, 0x01, 0x00, 0x04, 0x0b, 0x08, 0x00, 0x09, 0x00, 0x00, 0x00
        /*0020*/ 	.byte	0x00, 0x00, 0x00, 0x00


//--------------------- .nv.info._ZN7cutlass13device_kernelINS_4gemm6kernel13GemmUniversalIN4cute5tupleIJiiiiEEENS1_10collective13CollectiveMmaINS1_35MainloopSm100TmaUmmaWarpSpecializedILi20ELi2ELi4ENS5_IJNS4_1CILi2EEENSA_ILi1EEESC_EEEEENS5_IJNSA_ILi256EEENSA_ILi64EEESG_EEENS_12float_e4m3_tENS5_IJlSC_lEEESI_SJ_NS4_8TiledMMAINS4_8MMA_AtomIJNS4_10MMA_TraitsINS4_25SM100_MMA_F8F6F4_2x1SM_SSEJSI_SI_fSF_SG_NS4_17integral_constantINS4_4UMMA5MajorELSQ_0EEESR_NSO_INSP_7ScaleInELSS_0EEEST_EEEEEENS4_6LayoutINS5_IJSC_SC_SC_EEENS5_IJNSA_ILi0EEESY_SY_EEEEENS5_IJNS4_10UnderscoreES11_S11_EEEEENS4_18SM100_TMA_2SM_LOADENS4_14ComposedLayoutINS4_7SwizzleILi2ELi4ELi3EEENS4_18smem_ptr_flag_bitsILi8EEENSW_INS5_IJNSA_ILi8EEESG_EEENS5_IJSG_SC_EEEEEEEvNS4_8identityES14_S1E_vS1F_EENS_8epilogue10collective18CollectiveEpilogueINS1H_23Sm100TmaWarpSpecializedILi1ELi1ELi64ELb0ELb0EEEJNS5_IJNSA_ILi128EEESG_SG_EEENS5_IJNSW_IS1M_SC_EENSW_ISG_SC_EEEEESI_SJ_SI_SJ_NS1H_6fusion15FusionCallbacksIS1L_NS1R_23LinCombPerRowBiasEltActINS1H_6thread4ReLuESI_fSI_SI_fLi16ELNS_15FloatRoundStyleE2EEES1N_S1Q_JEEENS4_5SM1004TMEM4LOAD26SM100_TMEM_LOAD_32dp32b64xENS4_13SM90_TMA_LOADES1E_NS4_39AutoVectorizingCopyWithAssumedAlignmentILi128EEENS4_14SM90_TMA_STOREES1E_S25_S25_EEEvvEEEEvNT_6ParamsE --------------------------
	.section	.nv.info._ZN7cutlass13device_kernelINS_4gemm6kernel13GemmUniversalIN4cute5tupleIJiiiiEEENS1_10collective13CollectiveMmaINS1_35MainloopSm100TmaUmmaWarpSpecializedILi20ELi2ELi4ENS5_IJNS4_1CILi2EEENSA_ILi1EEESC_EEEEENS5_IJNSA_ILi256EEENSA_ILi64EEESG_EEENS_12float_e4m3_tENS5_IJlSC_lEEESI_SJ_NS4_8TiledMMAINS4_8MMA_AtomIJNS4_10MMA_TraitsINS4_25SM100_MMA_F8F6F4_2x1SM_SSEJSI_SI_fSF_SG_NS4_17integral_constantINS4_4UMMA5MajorELSQ_0EEESR_NSO_INSP_7ScaleInELSS_0EEEST_EEEEEENS4_6LayoutINS5_IJSC_SC_SC_EEENS5_IJNSA_ILi0EEESY_SY_EEEEENS5_IJNS4_10UnderscoreES11_S11_EEEEENS4_18SM100_TMA_2SM_LOADENS4_14ComposedLayoutINS4_7SwizzleILi2ELi4ELi3EEENS4_18smem_ptr_flag_bitsILi8EEENSW_INS5_IJNSA_ILi8EEESG_EEENS5_IJSG_SC_EEEEEEEvNS4_8identityES14_S1E_vS1F_EENS_8epilogue10collective18CollectiveEpilogueINS1H_23Sm100TmaWarpSpecializedILi1ELi1ELi64ELb0ELb0EEEJNS5_IJNSA_ILi128EEESG_SG_EEENS5_IJNSW_IS1M_SC_EENSW_ISG_SC_EEEEESI_SJ_SI_SJ_NS1H_6fusion15FusionCallbacksIS1L_NS1R_23LinCombPerRowBiasEltActINS1H_6thread4ReLuESI_fSI_SI_fLi16ELNS_15FloatRoundStyleE2EEES1N_S1Q_JEEENS4_5SM1004TMEM4LOAD26SM100_TMEM_LOAD_32dp32b64xENS4_13SM90_TMA_LOADES1E_NS4_39AutoVectorizingCopyWithAssumedAlignmentILi128EEENS4_14SM90_TMA_STOREES1E_S25_S25_EEEvvEEEEvNT_6ParamsE,"",@"SHT_CUDA_INFO"
	.sectionflags	@""
	.align	4


	//----- nvinfo : EIATTR_CUDA_API_VERSION
	.align		4
        /*0000*/ 	.byte	0x04, 0x37
        /*0002*/ 	.short	(.L_31 - .L_30)
.L_30:
        /*0004*/ 	.word	0x00000082


	//----- nvinfo : EIATTR_KPARAM_INFO
	.align		4
.L_31:
        /*0008*/ 	.byte	0x04, 0x17
        /*000a*/ 	.short	(.L_33 - .L_32)
.L_32:
        /*000c*/ 	.word	0x00000000
        /*0010*/ 	.short	0x0000
        /*0012*/ 	.short	0x0000
        /*0014*/ 	.byte	0x00, 0xf0, 0x01, 0x20


	//----- nvinfo : EIATTR_AT_ENTRY_FRAGMENTS
	.align		4
.L_33:
        /*0018*/ 	.byte	0x04, 0x4f
        /*001a*/ 	.short	(.L_35 - .L_34)


	//   ....[0]....
.L_34:
        /*001c*/ 	.word	0x00000007


	//----- nvinfo : EIATTR_RESERVED_SMEM_USED
	.align		4
.L_35:
        /*0020*/ 	.byte	0x01, 0x41
	.zero		2


	//----- nvinfo : EIATTR_SPARSE_MMA_MASK
	.align		4
        /*0024*/ 	.byte	0x03, 0x50
        /*0026*/ 	.short	0x0000


	//----- nvinfo : EIATTR_TCGEN05_2CTA_USED
	.align		4
        /*0028*/ 	.byte	0x01, 0x52
	.zero		2


	//----- nvinfo : EIATTR_MAXREG_COUNT
	.align		4
        /*002c*/ 	.byte	0x03, 0x1b
        /*002e*/ 	.short	0x00ff


	//----- nvinfo : EIATTR_NUM_BARRIERS
	.align		4
        /*0030*/ 	.byte	0x02, 0x4c
        /*0032*/ 	.byte	0x07
	.zero		1


	//----- nvinfo : EIATTR_EXTERNS
	.align		4
        /*0034*/ 	.byte	0x04, 0x0f
        /*0036*/ 	.short	(.L_37 - .L_36)


	//   ....[0]....
	.align		4
.L_36:
        /*0038*/ 	.word	index@(__assertfail)


	//----- nvinfo : EIATTR_MERCURY_ISA_VERSION
	.align		4
.L_37:
        /*003c*/ 	.byte	0x03, 0x5f
        /*003e*/ 	.short	0x0101


	//----- nvinfo : EIATTR_INT_WARP_WIDE_INSTR_OFFSETS
	.align		4
        /*0040*/ 	.byte	0x04, 0x31
        /*0042*/ 	.short	(.L_39 - .L_38)


	//   ....[0]....
.L_38:
        /*0044*/ 	.word	0x00000eb0


	//   ....[1]....
        /*0048*/ 	.word	0x00000f50


	//   ....[2]....
        /*004c*/ 	.word	0x000022b0


	//   ....[3]....
        /*0050*/ 	.word	0x000049b0


	//   ....[4]....
        /*0054*/ 	.word	0x000049d0


	//   ....[5]....
        /*0058*/ 	.word	0x00004a00


	//   ....[6]....
        /*005c*/ 	.word	0x00005410


	//   ....[7]....
        /*0060*/ 	.word	0x00005530


	//   ....[8]....
        /*0064*/ 	.word	0x00006460


	//----- nvinfo : EIATTR_COOP_GROUP_MASK_REGIDS
	.align		4
.L_39:
        /*0068*/ 	.byte	0x04, 0x29
        /*006a*/ 	.short	(.L_41 - .L_40)


	//   ....[0]....
.L_40:
        /*006c*/ 	.word	0xffffffff


	//   ....[1]....
        /*0070*/ 	.word	0xffffffff


	//   ....[2]....
        /*0074*/ 	.word	0xffffffff


	//   ....[3]....
        /*0078*/ 	.word	0xffffffff


	//   ....[4]....
        /*007c*/ 	.word	0xffffffff


	//   ....[5]....
        /*0080*/ 	.word	0xffffffff


	//   ....[6]....
        /*0084*/ 	.word	0xffffffff


	//   ....[7]....
        /*0088*/ 	.word	0xffffffff


	//   ....[8]....
        /*008c*/ 	.word	0xffffffff


	//   ....[9]....
        /*0090*/ 	.word	0xffffffff


	//   ....[10]....
        /*0094*/ 	.word	0xffffffff


	//   ....[11]....
        /*0098*/ 	.word	0xffffffff


	//   ....[12]....
        /*009c*/ 	.word	0xffffffff


	//   ....[13]....
        /*00a0*/ 	.word	0xffffffff


	//----- nvinfo : EIATTR_COOP_GROUP_INSTR_OFFSETS
	.align		4
.L_41:
        /*00a4*/ 	.byte	0x04, 0x28
        /*00a6*/ 	.short	(.L_43 - .L_42)


	//   ....[0]....
.L_42:
        /*00a8*/ 	.word	0x000000c0


	//   ....[1]....
        /*00ac*/ 	.word	0x000004d0


	//   ....[2]....
        /*00b0*/ 	.word	0x00000880


	//   ....[3]....
        /*00b4*/ 	.word	0x000009b0


	//   ....[4]....
        /*00b8*/ 	.word	0x00000aa0


	//   ....[5]....
        /*00bc*/ 	.word	0x00000c00


	//   ....[6]....
        /*00c0*/ 	.word	0x00000d90


	//   ....[7]....
        /*00c4*/ 	.word	0x00000fd0


	//   ....[8]....
        /*00c8*/ 	.word	0x00002190


	//   ....[9]....
        /*00cc*/ 	.word	0x00003870


	//   ....[10]....
        /*00d0*/ 	.word	0x00003d40


	//   ....[11]....
        /*00d4*/ 	.word	0x00003d70


	//   ....[12]....
        /*00d8*/ 	.word	0x000048b0


	//   ....[13]....
        /*00dc*/ 	.word	0x00004ac0


	//----- nvinfo : EIATTR_VRC_CTA_INIT_COUNT
	.align		4
.L_43:
        /*00e0*/ 	.byte	0x02, 0x4a
        /*00e2*/ 	.byte	0x80
	.zero		1


	//----- nvinfo : EIATTR_SYSCALL_OFFSETS
	.align		4
        /*00e4*/ 	.byte	0x04, 0x46
        /*00e6*/ 	.short	(.L_45 - .L_44)


	//   ....[0]....
.L_44:
        /*00e8*/ 	.word	0x00005f80


	//   ....[1]....
        /*00ec*/ 	.word	0x000060c0


	//   ....[2]....
        /*00f0*/ 	.word	0x00006a20


	//----- nvinfo : EIATTR_MBARRIER_INSTR_OFFSETS
	.align		4
.L_45:
        /*00f4*/ 	.byte	0x04, 0x39
        /*00f6*/ 	.short	(.L_47 - .L_46)


	//   ....[0]....
.L_46:
        /*00f8*/ 	.word	0x000005e0
        /*00fc*/ 	.word	0x000000ff
        /*0100*/ 	.word	0x00000000
        /*0104*/ 	.short	0x0100
        /*0106*/ 	.byte	0x08
	.zero		1


	//   ....[1]....
        /*0108*/ 	.word	0x000005f0
        /*010c*/ 	.word	0x000000ff
        /*0110*/ 	.word	0x000000a0
        /*0114*/ 	.short	0x0100
        /*0116*/ 	.byte	0x08
	.zero		1


	//   ....[2]....
        /*0118*/ 	.word	0x00000600
        /*011c*/ 	.word	0x000000ff
        /*0120*/ 	.word	0x00000008
        /*0124*/ 	.short	0x0100
        /*0126*/ 	.byte	0x08
	.zero		1


	//   ....[3]....
        /*0128*/ 	.word	0x00000610
        /*012c*/ 	.word	0x000000ff
        /*0130*/ 	.word	0x000000a8
        /*0134*/ 	.short	0x0100
        /*0136*/ 	.byte	0x08
	.zero		1


	//   ....[4]....
        /*0138*/ 	.word	0x00000620
        /*013c*/ 	.word	0x000000ff
        /*0140*/ 	.word	0x00000010
        /*0144*/ 	.short	0x0100
        /*0146*/ 	.byte	0x08
	.zero		1


	//   ....[5]....
        /*0148*/ 	.word	0x00000630
        /*014c*/ 	.word	0x000000ff
        /*0150*/ 	.word	0x000000b0
        /*0154*/ 	.short	0x0100
        /*0156*/ 	.byte	0x08
	.zero		1


	//   ....[6]....
        /*0158*/ 	.word	0x00000640
        /*015c*/ 	.word	0x000000ff
        /*0160*/ 	.word	0x00000018
        /*0164*/ 	.short	0x0100
        /*0166*/ 	.byte	0x08
	.zero		1


	//   ....[7]....
        /*0168*/ 	.word	0x00000650
        /*016c*/ 	.word	0x000000ff
        /*0170*/ 	.word	0x000000b8
        /*0174*/ 	.short	0x0100
        /*0176*/ 	.byte	0x08
	.zero		1


	//   ....[8]....
        /*0178*/ 	.word	0x00000660
        /*017c*/ 	.word	0x000000ff
        /*0180*/ 	.word	0x00000020
        /*0184*/ 	.short	0x0100
        /*0186*/ 	.byte	0x08
	.zero		1


	//   ....[9]....
        /*0188*/ 	.word	0x00000670
        /*018c*/ 	.word	0x000000ff
        /*0190*/ 	.word	0x000000c0
        /*0194*/ 	.short	0x0100
        /*0196*/ 	.byte	0x08
	.zero		1


	//   ....[10]....
        /*0198*/ 	.word	0x00000680
        /*019c*/ 	.word	0x000000ff
        /*01a0*/ 	.word	0x00000028
        /*01a4*/ 	.short	0x0100
        /*01a6*/ 	.byte	0x08
	.zero		1


	//   ....[11]....
        /*01a8*/ 	.word	0x00000690
        /*01ac*/ 	.word	0x000000ff
        /*01b0*/ 	.word	0x000000c8
        /*01b4*/ 	.short	0x0100
        /*01b6*/ 	.byte	0x08
	.zero		1


	//   ....[12]....
        /*01b8*/ 	.word	0x000006a0
        /*01bc*/ 	.word	0x000000ff
        /*01c0*/ 	.word	0x00000030
        /*01c4*/ 	.short	0x0100
        /*01c6*/ 	.byte	0x08
	.zero		1


	//   ....[13]....
        /*01c8*/ 	.word	0x000006b0
        /*01cc*/ 	.word	0x000000ff
        /*01d0*/ 	.word	0x000000d0
        /*01d4*/ 	.short	0x0100
        /*01d6*/ 	.byte	0x08
	.zero		1


	//   ....[14]....
        /*01d8*/ 	.word	0x000006c0
        /*01dc*/ 	.word	0x000000ff
        /*01e0*/ 	.word	0x00000038
        /*01e4*/ 	.short	0x0100
        /*01e6*/ 	.byte	0x08
	.zero		1


	//   ....[15]....
        /*01e8*/ 	.word	0x000006d0
        /*01ec*/ 	.word	0x000000ff
        /*01f0*/ 	.word	0x000000d8
        /*01f4*/ 	.short	0x0100
        /*01f6*/ 	.byte	0x08
	.zero		1


	//   ....[16]....
        /*01f8*/ 	.word	0x000006e0
        /*01fc*/ 	.word	0x000000ff
        /*0200*/ 	.word	0x00000040
        /*0204*/ 	.short	0x0100
        /*0206*/ 	.byte	0x08
	.zero		1


	//   ....[17]....
        /*0208*/ 	.word	0x000006f0
        /*020c*/ 	.word	0x000000ff
        /*0210*/ 	.word	0x000000e0
        /*0214*/ 	.short	0x0100
        /*0216*/ 	.byte	0x08
	.zero		1


	//   ....[18]....
        /*0218*/ 	.word	0x00000700
        /*021c*/ 	.word	0x000000ff
        /*0220*/ 	.word	0x00000048
        /*0224*/ 	.short	0x0100
        /*0226*/ 	.byte	0x08
	.zero		1


	//   ....[19]....
        /*0228*/ 	.word	0x00000710
        /*022c*/ 	.word	0x000000ff
        /*0230*/ 	.word	0x000000e8
        /*0234*/ 	.short	0x0100
        /*0236*/ 	.byte	0x08
	.zero		1


	//   ....[20]....
        /*0238*/ 	.word	0x00000720
        /*023c*/ 	.word	0x000000ff
        /*0240*/ 	.word	0x00000050
        /*0244*/ 	.short	0x0100
        /*0246*/ 	.byte	0x08
	.zero		1


	//   ....[21]....
        /*0248*/ 	.word	0x00000730
        /*024c*/ 	.word	0x000000ff
        /*0250*/ 	.word	0x000000f0
        /*0254*/ 	.short	0x0100
        /*0256*/ 	.byte	0x08
	.zero		1


	//   ....[22]....
        /*0258*/ 	.word	0x00000740
        /*025c*/ 	.word	0x000000ff
        /*0260*/ 	.word	0x00000058
        /*0264*/ 	.short	0x0100
        /*0266*/ 	.byte	0x08
	.zero		1


	//   ....[23]....
        /*0268*/ 	.word	0x00000750
        /*026c*/ 	.word	0x000000ff
        /*0270*/ 	.word	0x000000f8
        /*0274*/ 	.short	0x0100
        /*0276*/ 	.byte	0x08
	.zero		1


	//   ....[24]....
        /*0278*/ 	.word	0x00000760
        /*027c*/ 	.word	0x000000ff
        /*0280*/ 	.word	0x00000060
        /*0284*/ 	.short	0x0100
        /*0286*/ 	.byte	0x08
	.zero		1


	//   ....[25]....
        /*0288*/ 	.word	0x00000770
        /*028c*/ 	.word	0x000000ff
        /*0290*/ 	.word	0x00000100
        /*0294*/ 	.short	0x0100
        /*0296*/ 	.byte	0x08
	.zero		1


	//   ....[26]....
        /*0298*/ 	.word	0x00000780
        /*029c*/ 	.word	0x000000ff
        /*02a0*/ 	.word	0x00000068
        /*02a4*/ 	.short	0x0100
        /*02a6*/ 	.byte	0x08
	.zero		1


	//   ....[27]....
        /*02a8*/ 	.word	0x00000790
        /*02ac*/ 	.word	0x000000ff
        /*02b0*/ 	.word	0x00000108
        /*02b4*/ 	.short	0x0100
        /*02b6*/ 	.byte	0x08
	.zero		1


	//   ....[28]....
        /*02b8*/ 	.word	0x000007a0
        /*02bc*/ 	.word	0x000000ff
        /*02c0*/ 	.word	0x00000070
        /*02c4*/ 	.short	0x0100
        /*02c6*/ 	.byte	0x08
	.zero		1


	//   ....[29]....
        /*02c8*/ 	.word	0x000007b0
        /*02cc*/ 	.word	0x000000ff
        /*02d0*/ 	.word	0x00000110
        /*02d4*/ 	.short	0x0100
        /*02d6*/ 	.byte	0x08
	.zero		1


	//   ....[30]....
        /*02d8*/ 	.word	0x000007c0
        /*02dc*/ 	.word	0x000000ff
        /*02e0*/ 	.word	0x00000078
        /*02e4*/ 	.short	0x0100
        /*02e6*/ 	.byte	0x08
	.zero		1


	//   ....[31]....
        /*02e8*/ 	.word	0x000007d0
        /*02ec*/ 	.word	0x000000ff
        /*02f0*/ 	.word	0x00000118
        /*02f4*/ 	.short	0x0100
        /*02f6*/ 	.byte	0x08
	.zero		1


	//   ....[32]....
        /*02f8*/ 	.word	0x000007e0
        /*02fc*/ 	.word	0x000000ff
        /*0300*/ 	.word	0x00000080
        /*0304*/ 	.short	0x0100
        /*0306*/ 	.byte	0x08
	.zero		1


	//   ....[33]....
        /*0308*/ 	.word	0x000007f0
        /*030c*/ 	.word	0x000000ff
        /*0310*/ 	.word	0x00000120
        /*0314*/ 	.short	0x0100
        /*0316*/ 	.byte	0x08
	.zero		1


	//   ....[34]....
        /*0318*/ 	.word	0x00000800
        /*031c*/ 	.word	0x000000ff
        /*0320*/ 	.word	0x00000088
        /*0324*/ 	.short	0x0100
        /*0326*/ 	.byte	0x08
	.zero		1


	//   ....[35]....
        /*0328*/ 	.word	0x00000810
        /*032c*/ 	.word	0x000000ff
        /*0330*/ 	.word	0x00000128
        /*0334*/ 	.short	0x0100
        /*0336*/ 	.byte	0x08
	.zero		1


	//   ....[36]....
        /*0338*/ 	.word	0x00000820
        /*033c*/ 	.word	0x000000ff
        /*0340*/ 	.word	0x00000090
        /*0344*/ 	.short	0x0100
        /*0346*/ 	.byte	0x08
	.zero		1


	//   ....[37]....
        /*0348*/ 	.word	0x00000830
        /*034c*/ 	.word	0x000000ff
        /*0350*/ 	.word	0x00000130
        /*0354*/ 	.short	0x0100
        /*0356*/ 	.byte	0x08
	.zero		1


	//   ....[38]....
        /*0358*/ 	.word	0x00000840
        /*035c*/ 	.word	0x000000ff
        /*0360*/ 	.word	0x00000098
        /*0364*/ 	.short	0x0100
        /*0366*/ 	.byte	0x08
	.zero		1


	//   ....[39]....
        /*0368*/ 	.word	0x00000850
        /*036c*/ 	.word	0x000000ff
        /*0370*/ 	.word	0x00000138
        /*0374*/ 	.short	0x0100
        /*0376*/ 	.byte	0x08
	.zero		1


	//   ....[40]....
        /*0378*/ 	.word	0x00000980
        /*037c*/ 	.word	0x000000ff
        /*0380*/ 	.word	0x00000140
        /*0384*/ 	.short	0x0100
        /*0386*/ 	.byte	0x09
	.zero		1


	//   ....[41]....
        /*0388*/ 	.word	0x00000990
        /*038c*/ 	.word	0x000000ff
        /*0390*/ 	.word	0x00000148
        /*0394*/ 	.short	0x0100
        /*0396*/ 	.byte	0x09
	.zero		1


	//   ....[42]....
        /*0398*/ 	.word	0x00000a70
        /*039c*/ 	.word	0x000000ff
        /*03a0*/ 	.word	0x00000150
        /*03a4*/ 	.short	0x0100
        /*03a6*/ 	.byte	0x08
	.zero		1


	//   ....[43]....
        /*03a8*/ 	.word	0x00000a80
        /*03ac*/ 	.word	0x000000ff
        /*03b0*/ 	.word	0x00000158
        /*03b4*/ 	.short	0x0100
        /*03b6*/ 	.byte	0x08
	.zero		1


	//   ....[44]....
        /*03b8*/ 	.word	0x00000bb0
        /*03bc*/ 	.word	0x000000ff
        /*03c0*/ 	.word	0x00000160
        /*03c4*/ 	.short	0x0100
        /*03c6*/ 	.byte	0x08
	.zero		1


	//   ....[45]....
        /*03c8*/ 	.word	0x00000bc0
        /*03cc*/ 	.word	0x000000ff
        /*03d0*/ 	.word	0x00000170
        /*03d4*/ 	.short	0x0100
        /*03d6*/ 	.byte	0x08
	.zero		1


	//   ....[46]....
        /*03d8*/ 	.word	0x00000bd0
        /*03dc*/ 	.word	0x000000ff
        /*03e0*/ 	.word	0x00000168
        /*03e4*/ 	.short	0x0100
        /*03e6*/ 	.byte	0x08
	.zero		1


	//   ....[47]....
        /*03e8*/ 	.word	0x00000be0
        /*03ec*/ 	.word	0x000000ff
        /*03f0*/ 	.word	0x00000178
        /*03f4*/ 	.short	0x0100
        /*03f6*/ 	.byte	0x08
	.zero		1


	//   ....[48]....
        /*03f8*/ 	.word	0x00000d00
        /*03fc*/ 	.word	0x000000ff
        /*0400*/ 	.word	0x00000180
        /*0404*/ 	.short	0x0100
        /*0406*/ 	.byte	0x09
	.zero		1


	//   ....[49]....
        /*0408*/ 	.word	0x00000d10
        /*040c*/ 	.word	0x000000ff
        /*0410*/ 	.word	0x000001a0
        /*0414*/ 	.short	0x0100
        /*0416*/ 	.byte	0x09
	.zero		1


	//   ....[50]....
        /*0418*/ 	.word	0x00000d20
        /*041c*/ 	.word	0x000000ff
        /*0420*/ 	.word	0x00000188
        /*0424*/ 	.short	0x0100
        /*0426*/ 	.byte	0x09
	.zero		1


	//   ....[51]....
        /*0428*/ 	.word	0x00000d30
        /*042c*/ 	.word	0x000000ff
        /*0430*/ 	.word	0x000001a8
        /*0434*/ 	.short	0x0100
        /*0436*/ 	.byte	0x09
	.zero		1


	//   ....[52]....
        /*0438*/ 	.word	0x00000d40
        /*043c*/ 	.word	0x000000ff
        /*0440*/ 	.word	0x00000190
        /*0444*/ 	.short	0x0100
        /*0446*/ 	.byte	0x09
	.zero		1


	//   ....[53]....
        /*0448*/ 	.word	0x00000d50
        /*044c*/ 	.word	0x000000ff
        /*0450*/ 	.word	0x000001b0
        /*0454*/ 	.short	0x0100
        /*0456*/ 	.byte	0x09
	.zero		1


	//   ....[54]....
        /*0458*/ 	.word	0x00000d60
        /*045c*/ 	.word	0x000000ff
        /*0460*/ 	.word	0x00000198
        /*0464*/ 	.short	0x0100
        /*0466*/ 	.byte	0x09
	.zero		1


	//   ....[55]....
        /*0468*/ 	.word	0x00000d70
        /*046c*/ 	.word	0x000000ff
        /*0470*/ 	.word	0x000001b8
        /*0474*/ 	.short	0x0100
        /*0476*/ 	.byte	0x09
	.zero		1


	//   ....[56]....
        /*0478*/ 	.word	0x00000e60
        /*047c*/ 	.word	0x000000ff
        /*0480*/ 	.word	0x000001c0
        /*0484*/ 	.short	0x0100
        /*0486*/ 	.byte	0x08
	.zero		1


	//   ....[57]....
        /*0488*/ 	.word	0x00000e70
        /*048c*/ 	.word	0x000000ff
        /*0490*/ 	.word	0x000001d0
        /*0494*/ 	.short	0x0100
        /*0496*/ 	.byte	0x08
	.zero		1


	//   ....[58]....
        /*0498*/ 	.word	0x00000e80
        /*049c*/ 	.word	0x000000ff
        /*04a0*/ 	.word	0x000001c8
        /*04a4*/ 	.short	0x0100
        /*04a6*/ 	.byte	0x08
	.zero		1


	//   ....[59]....
        /*04a8*/ 	.word	0x00000e90
        /*04ac*/ 	.word	0x000000ff
        /*04b0*/ 	.word	0x000001d8
        /*04b4*/ 	.short	0x0100
        /*04b6*/ 	.byte	0x08
	.zero		1


	//   ....[60]....
        /*04b8*/ 	.word	0x00000f80
        /*04bc*/ 	.word	0x000000ff
        /*04c0*/ 	.word	0x000001e0
        /*04c4*/ 	.short	0x0100
        /*04c6*/ 	.byte	0x06
	.zero		1


	//   ....[61]....
        /*04c8*/ 	.word	0x00001980
        /*04cc*/ 	.word	0x00000003
        /*04d0*/ 	.word	0x000001d0
        /*04d4*/ 	.short	0x010a
        /*04d6*/ 	.byte	0xff
	.zero		1


	//   ....[62]....
        /*04d8*/ 	.word	0x000019b0
        /*04dc*/ 	.word	0x00000003
        /*04e0*/ 	.word	0x000001c0
        /*04e4*/ 	.short	0x0101
        /*04e6*/ 	.byte	0xff
	.zero		1


	//   ....[63]....
        /*04e8*/ 	.word	0x00001ab0
        /*04ec*/ 	.word	0x000000ff
        /*04f0*/ 	.word	0x000000a0
        /*04f4*/ 	.short	0x010a
        /*04f6*/ 	.byte	0x08
	.zero		1


	//   ....[64]....
        /*04f8*/ 	.word	0x00001b80
        /*04fc*/ 	.word	0x000000ff
        /*0500*/ 	.word	0x000000a0
        /*0504*/ 	.short	0x010a
        /*0506*/ 	.byte	0x21
	.zero		1


	//   ....[65]....
        /*0508*/ 	.word	0x00001d30
        /*050c*/ 	.word	0x000000ff
        /*0510*/ 	.word	0x000000a0
        /*0514*/ 	.short	0x010a
        /*0516*/ 	.byte	0x08
	.zero		1


	//   ....[66]....
        /*0518*/ 	.word	0x00001e50
        /*051c*/ 	.word	0x000000ff
        /*0520*/ 	.word	0x00000158
        /*0524*/ 	.short	0x0101
        /*0526*/ 	.byte	0x04
	.zero		1


	//   ....[67]....
        /*0528*/ 	.word	0x00001e60
        /*052c*/ 	.word	0x000000ff
        /*0530*/ 	.word	0x000000a0
        /*0534*/ 	.short	0x010a
        /*0536*/ 	.byte	0x08
	.zero		1


	//   ....[68]....
        /*0538*/ 	.word	0x00001ee0
        /*053c*/ 	.word	0x000000ff
        /*0540*/ 	.word	0x000000a0
        /*0544*/ 	.short	0x010a
        /*0546*/ 	.byte	0x11
	.zero		1


	//   ....[69]....
        /*0548*/ 	.word	0x00002070
        /*054c*/ 	.word	0x000000ff
        /*0550*/ 	.word	0x000000a0
        /*0554*/ 	.short	0x010a
        /*0556*/ 	.byte	0x08
	.zero		1


	//   ....[70]....
        /*0558*/ 	.word	0x000021c0
        /*055c*/ 	.word	0x00000002
        /*0560*/ 	.word	0x00000160
        /*0564*/ 	.short	0x010a
        /*0566*/ 	.byte	0xff
	.zero		1


	//   ....[71]....
        /*0568*/ 	.word	0x00002280
        /*056c*/ 	.word	0x00000002
        /*0570*/ 	.word	0x00000000
        /*0574*/ 	.short	0x0101
        /*0576*/ 	.byte	0xff
	.zero		1


	//   ....[72]....
        /*0578*/ 	.word	0x000027e0
        /*057c*/ 	.word	0x000000ff
        /*0580*/ 	.word	0x00000000
        /*0584*/ 	.short	0x010a
        /*0586*/ 	.byte	0x05
	.zero		1


	//   ....[73]....
        /*0588*/ 	.word	0x00002870
        /*058c*/ 	.word	0x000000ff
        /*0590*/ 	.word	0x00000000
        /*0594*/ 	.short	0x010a
        /*0596*/ 	.byte	0x05
	.zero		1


	//   ....[74]....
        /*0598*/ 	.word	0x00002900
        /*059c*/ 	.word	0x000000ff
        /*05a0*/ 	.word	0x00000000
        /*05a4*/ 	.short	0x010a
        /*05a6*/ 	.byte	0x05
	.zero		1


	//   ....[75]....
        /*05a8*/ 	.word	0x00002990
        /*05ac*/ 	.word	0x000000ff
        /*05b0*/ 	.word	0x00000000
        /*05b4*/ 	.short	0x010a
        /*05b6*/ 	.byte	0x05
	.zero		1


	//   ....[76]....
        /*05b8*/ 	.word	0x00002a20
        /*05bc*/ 	.word	0x000000ff
        /*05c0*/ 	.word	0x00000000
        /*05c4*/ 	.short	0x010a
        /*05c6*/ 	.byte	0x05
	.zero		1


	//   ....[77]....
        /*05c8*/ 	.word	0x00002ab0
        /*05cc*/ 	.word	0x000000ff
        /*05d0*/ 	.word	0x00000000
        /*05d4*/ 	.short	0x010a
        /*05d6*/ 	.byte	0x05
	.zero		1


	//   ....[78]....
        /*05d8*/ 	.word	0x00002b40
        /*05dc*/ 	.word	0x000000ff
        /*05e0*/ 	.word	0x00000000
        /*05e4*/ 	.short	0x010a
        /*05e6*/ 	.byte	0x05
	.zero		1


	//   ....[79]....
        /*05e8*/ 	.word	0x00002bd0
        /*05ec*/ 	.word	0x000000ff
        /*05f0*/ 	.word	0x00000000
        /*05f4*/ 	.short	0x010a
        /*05f6*/ 	.byte	0x05
	.zero		1


	//   ....[80]....
        /*05f8*/ 	.word	0x00002c60
        /*05fc*/ 	.word	0x000000ff
        /*0600*/ 	.word	0x00000000
        /*0604*/ 	.short	0x010a
        /*0606*/ 	.byte	0x05
	.zero		1


	//   ....[81]....
        /*0608*/ 	.word	0x00002cf0
        /*060c*/ 	.word	0x000000ff
        /*0610*/ 	.word	0x00000000
        /*0614*/ 	.short	0x010a
        /*0616*/ 	.byte	0x05
	.zero		1


	//   ....[82]....
        /*0618*/ 	.word	0x00002d80
        /*061c*/ 	.word	0x000000ff
        /*0620*/ 	.word	0x00000000
        /*0624*/ 	.short	0x010a
        /*0626*/ 	.byte	0x05
	.zero		1


	//   ....[83]....
        /*0628*/ 	.word	0x00002e10
        /*062c*/ 	.word	0x000000ff
        /*0630*/ 	.word	0x00000000
        /*0634*/ 	.short	0x010a
        /*0636*/ 	.byte	0x05
	.zero		1


	//   ....[84]....
        /*0638*/ 	.word	0x00002ea0
        /*063c*/ 	.word	0x000000ff
        /*0640*/ 	.word	0x00000000
        /*0644*/ 	.short	0x010a
        /*0646*/ 	.byte	0x05
	.zero		1


	//   ....[85]....
        /*0648*/ 	.word	0x00002f30
        /*064c*/ 	.word	0x000000ff
        /*0650*/ 	.word	0x00000000
        /*0654*/ 	.short	0x010a
        /*0656*/ 	.byte	0x05
	.zero		1


	//   ....[86]....
        /*0658*/ 	.word	0x00002fc0
        /*065c*/ 	.word	0x000000ff
        /*0660*/ 	.word	0x00000000
        /*0664*/ 	.short	0x010a
        /*0666*/ 	.byte	0x05
	.zero		1


	//   ....[87]....
        /*0668*/ 	.word	0x00003050
        /*066c*/ 	.word	0x000000ff
        /*0670*/ 	.word	0x00000000
        /*0674*/ 	.short	0x010a
        /*0676*/ 	.byte	0x05
	.zero		1


	//   ....[88]....
        /*0678*/ 	.word	0x000030e0
        /*067c*/ 	.word	0x000000ff
        /*0680*/ 	.word	0x00000000
        /*0684*/ 	.short	0x010a
        /*0686*/ 	.byte	0x05
	.zero		1


	//   ....[89]....
        /*0688*/ 	.word	0x00003170
        /*068c*/ 	.word	0x000000ff
        /*0690*/ 	.word	0x00000000
        /*0694*/ 	.short	0x010a
        /*0696*/ 	.byte	0x05
	.zero		1


	//   ....[90]....
        /*0698*/ 	.word	0x00003200
        /*069c*/ 	.word	0x000000ff
        /*06a0*/ 	.word	0x00000000
        /*06a4*/ 	.short	0x010a
        /*06a6*/ 	.byte	0x05
	.zero		1


	//   ....[91]....
        /*06a8*/ 	.word	0x000032a0
        /*06ac*/ 	.word	0x00000000
        /*06b0*/ 	.word	0x00000000
        /*06b4*/ 	.short	0x010a
        /*06b6*/ 	.byte	0xff
	.zero		1


	//   ....[92]....
        /*06b8*/ 	.word	0x000033d0
        /*06bc*/ 	.word	0x00000000
        /*06c0*/ 	.word	0x000001c0
        /*06c4*/ 	.short	0x010a
        /*06c6*/ 	.byte	0xff
	.zero		1


	//   ....[93]....
        /*06c8*/ 	.word	0x00003440
        /*06cc*/ 	.word	0x00000004
        /*06d0*/ 	.word	0x00000000
        /*06d4*/ 	.short	0x0101
        /*06d6*/ 	.byte	0xff
	.zero		1


	//   ....[94]....
        /*06d8*/ 	.word	0x00003460
        /*06dc*/ 	.word	0x000000ff
        /*06e0*/ 	.word	0x00000170
        /*06e4*/ 	.short	0x010a
        /*06e6*/ 	.byte	0x05
	.zero		1


	//   ....[95]....
        /*06e8*/ 	.word	0x00003580
        /*06ec*/ 	.word	0x00000000
        /*06f0*/ 	.word	0x00000160
        /*06f4*/ 	.short	0x010a
        /*06f6*/ 	.byte	0xff
	.zero		1


	//   ....[96]....
        /*06f8*/ 	.word	0x00003680
        /*06fc*/ 	.word	0x00000000
        /*0700*/ 	.word	0x00000000
        /*0704*/ 	.short	0x0101
        /*0706*/ 	.byte	0xff
	.zero		1


	//   ....[97]....
        /*0708*/ 	.word	0x00003710
        /*070c*/ 	.word	0x000000ff
        /*0710*/ 	.word	0x00000170
        /*0714*/ 	.short	0x0106
        /*0716*/ 	.byte	0x05
	.zero		1


	//   ....[98]....
        /*0718*/ 	.word	0x00003730
        /*071c*/ 	.word	0x000000ff
        /*0720*/ 	.word	0x00000170
        /*0724*/ 	.short	0x010a
        /*0726*/ 	.byte	0x05
	.zero		1


	//   ....[99]....
        /*0728*/ 	.word	0x000037c0
        /*072c*/ 	.word	0x000000ff
        /*0730*/ 	.word	0x00000170
        /*0734*/ 	.short	0x0106
        /*0736*/ 	.byte	0x04
	.zero		1


	//   ....[100]....
        /*0738*/ 	.word	0x00003800
        /*073c*/ 	.word	0x00000000
        /*0740*/ 	.word	0x00000170
        /*0744*/ 	.short	0x010a
        /*0746*/ 	.byte	0xff
	.zero		1


	//   ....[101]....
        /*0748*/ 	.word	0x00003a40
        /*074c*/ 	.word	0x000000ff
        /*0750*/ 	.word	0x00000008
        /*0754*/ 	.short	0x010a
        /*0756*/ 	.byte	0x06
	.zero		1


	//   ....[102]....
        /*0758*/ 	.word	0x00003a60
        /*075c*/ 	.word	0x000000ff
        /*0760*/ 	.word	0x00000008
        /*0764*/ 	.short	0x010a
        /*0766*/ 	.byte	0x06
	.zero		1


	//   ....[103]....
        /*0768*/ 	.word	0x00003bf0
        /*076c*/ 	.word	0x000000ff
        /*0770*/ 	.word	0x00000008
        /*0774*/ 	.short	0x010a
        /*0776*/ 	.byte	0x06
	.zero		1


	//   ....[104]....
        /*0778*/ 	.word	0x00003c10
        /*077c*/ 	.word	0x000000ff
        /*0780*/ 	.word	0x00000008
        /*0784*/ 	.short	0x010a
        /*0786*/ 	.byte	0x06
	.zero		1


	//   ....[105]....
        /*0788*/ 	.word	0x00003cd0
        /*078c*/ 	.word	0x000000ff
        /*0790*/ 	.word	0x00000000
        /*0794*/ 	.short	0x0101
        /*0796*/ 	.byte	0x07
	.zero		1


	//   ....[106]....
        /*0798*/ 	.word	0x00003fd0
        /*079c*/ 	.word	0x00000000
        /*07a0*/ 	.word	0x00000160
        /*07a4*/ 	.short	0x010a
        /*07a6*/ 	.byte	0xff
	.zero		1


	//   ....[107]....
        /*07a8*/ 	.word	0x00004090
        /*07ac*/ 	.word	0x00000000
        /*07b0*/ 	.word	0x00000000
        /*07b4*/ 	.short	0x0101
        /*07b6*/ 	.byte	0xff
	.zero		1


	//   ....[108]....
        /*07b8*/ 	.word	0x00004150
        /*07bc*/ 	.word	0x000000ff
        /*07c0*/ 	.word	0x00000000
        /*07c4*/ 	.short	0x010a
        /*07c6*/ 	.byte	0x06
	.zero		1


	//   ....[109]....
        /*07c8*/ 	.word	0x00004160
        /*07cc*/ 	.word	0x000000ff
        /*07d0*/ 	.word	0x000001a0
        /*07d4*/ 	.short	0x010a
        /*07d6*/ 	.byte	0x0a
	.zero		1


	//   ....[110]....
        /*07d8*/ 	.word	0x00004210
        /*07dc*/ 	.word	0x000000ff
        /*07e0*/ 	.word	0x00000000
        /*07e4*/ 	.short	0x010a
        /*07e6*/ 	.byte	0x09
	.zero		1


	//   ....[111]....
        /*07e8*/ 	.word	0x00004350
        /*07ec*/ 	.word	0x000000ff
        /*07f0*/ 	.word	0x00000000
        /*07f4*/ 	.short	0x010a
        /*07f6*/ 	.byte	0x06
	.zero		1


	//   ....[112]....
        /*07f8*/ 	.word	0x000045a0
        /*07fc*/ 	.word	0x000000ff
        /*0800*/ 	.word	0x00000000
        /*0804*/ 	.short	0x010a
        /*0806*/ 	.byte	0x07
	.zero		1


	//   ....[113]....
        /*0808*/ 	.word	0x00004630
        /*080c*/ 	.word	0x000000ff
        /*0810*/ 	.word	0x00000000
        /*0814*/ 	.short	0x010a
        /*0816*/ 	.byte	0x07
	.zero		1


	//   ....[114]....
        /*0818*/ 	.word	0x000046c0
        /*081c*/ 	.word	0x000000ff
        /*0820*/ 	.word	0x00000000
        /*0824*/ 	.short	0x010a
        /*0826*/ 	.byte	0x07
	.zero		1


	//   ....[115]....
        /*0828*/ 	.word	0x00004760
        /*082c*/ 	.word	0x00000000
        /*0830*/ 	.word	0x00000000
        /*0834*/ 	.short	0x010a
        /*0836*/ 	.byte	0xff
	.zero		1


	//   ....[116]....
        /*0838*/ 	.word	0x000047a0
        /*083c*/ 	.word	0x00000000
        /*0840*/ 	.word	0x00000000
        /*0844*/ 	.short	0x010a
        /*0846*/ 	.byte	0xff
	.zero		1


	//   ....[117]....
        /*0848*/ 	.word	0x00004810
        /*084c*/ 	.word	0x000000ff
        /*0850*/ 	.word	0x00000000
        /*0854*/ 	.short	0x0101
        /*0856*/ 	.byte	0x05
	.zero		1


	//   ....[118]....
        /*0858*/ 	.word	0x00004850
        /*085c*/ 	.word	0x000000ff
        /*0860*/ 	.word	0x000001e0
        /*0864*/ 	.short	0x010a
        /*0866*/ 	.byte	0x08
	.zero		1


	//   ....[119]....
        /*0868*/ 	.word	0x000048a0
        /*086c*/ 	.word	0x000000ff
        /*0870*/ 	.word	0x00000000
        /*0874*/ 	.short	0x0101
        /*0876*/ 	.byte	0x05
	.zero		1


	//   ....[120]....
        /*0878*/ 	.word	0x00004cb0
        /*087c*/ 	.word	0x00000000
        /*0880*/ 	.word	0x00000160
        /*0884*/ 	.short	0x010a
        /*0886*/ 	.byte	0xff
	.zero		1


	//   ....[121]....
        /*0888*/ 	.word	0x00004da0
        /*088c*/ 	.word	0x00000000
        /*0890*/ 	.word	0x00000000
        /*0894*/ 	.short	0x0101
        /*0896*/ 	.byte	0xff
	.zero		1


	//   ....[122]....
        /*0898*/ 	.word	0x000050c0
        /*089c*/ 	.word	0x000000ff
        /*08a0*/ 	.word	0x00000158
        /*08a4*/ 	.short	0x010a
        /*08a6*/ 	.byte	0x06
	.zero		1


	//   ....[123]....
        /*08a8*/ 	.word	0x00005240
        /*08ac*/ 	.word	0x000000ff
        /*08b0*/ 	.word	0x00000148
        /*08b4*/ 	.short	0x010a
        /*08b6*/ 	.byte	0x06
	.zero		1


	//   ....[124]....
        /*08b8*/ 	.word	0x00005570
        /*08bc*/ 	.word	0x000000ff
        /*08c0*/ 	.word	0x00000140
        /*08c4*/ 	.short	0x010b
        /*08c6*/ 	.byte	0x06
	.zero		1


	//   ....[125]....
        /*08c8*/ 	.word	0x00005590
        /*08cc*/ 	.word	0x000000ff
        /*08d0*/ 	.word	0x00000000
        /*08d4*/ 	.short	0x0101
        /*08d6*/ 	.byte	0x25
	.zero		1


	//   ....[126]....
        /*08d8*/ 	.word	0x000055d0
        /*08dc*/ 	.word	0x00000000
        /*08e0*/ 	.word	0x00000148
        /*08e4*/ 	.short	0x010a
        /*08e6*/ 	.byte	0xff
	.zero		1


	//   ....[127]....
        /*08e8*/ 	.word	0x00005950
        /*08ec*/ 	.word	0x00000000
        /*08f0*/ 	.word	0x00000160
        /*08f4*/ 	.short	0x010a
        /*08f6*/ 	.byte	0xff
	.zero		1


	//   ....[128]....
        /*08f8*/ 	.word	0x00005a60
        /*08fc*/ 	.word	0x00000000
        /*0900*/ 	.word	0x00000000
        /*0904*/ 	.short	0x0101
        /*0906*/ 	.byte	0xff
	.zero		1


	//   ....[129]....
        /*0908*/ 	.word	0x00006560
        /*090c*/ 	.word	0x000000ff
        /*0910*/ 	.word	0x00000140
        /*0914*/ 	.short	0x010a
        /*0916*/ 	.byte	0x31
	.zero		1


	//   ....[130]....
        /*0918*/ 	.word	0x00006610
        /*091c*/ 	.word	0x000000f1
        /*0920*/ 	.word	0x00000180
        /*0924*/ 	.short	0x010a
        /*0926*/ 	.byte	0xff
	.zero		1


	//   ....[131]....
        /*0928*/ 	.word	0x000067a0
        /*092c*/ 	.word	0x000000ff
        /*0930*/ 	.word	0x00000140
        /*0934*/ 	.short	0x010a
        /*0936*/ 	.byte	0x31
	.zero		1


	//   ....[132]....
        /*0938*/ 	.word	0x000068a0
        /*093c*/ 	.word	0x000000ff
        /*0940*/ 	.word	0x00000000
        /*0944*/ 	.short	0x0101
        /*0946*/ 	.byte	0x04
	.zero		1


	//   ....[133]....
        /*0948*/ 	.word	0x00006900
        /*094c*/ 	.word	0x000000f1
        /*0950*/ 	.word	0x00000180
        /*0954*/ 	.short	0x010a
        /*0956*/ 	.byte	0xff
	.zero		1


	//   ....[134]....
        /*0958*/ 	.word	0x00006ed0
        /*095c*/ 	.word	0x000000f1
        /*0960*/ 	.word	0x00000000
        /*0964*/ 	.short	0x0101
        /*0966*/ 	.byte	0xff
	.zero		1


	//   ....[135]....
        /*0968*/ 	.word	0x00007d30
        /*096c*/ 	.word	0x00000003
        /*0970*/ 	.word	0x000001d0
        /*0974*/ 	.short	0x010a
        /*0976*/ 	.byte	0xff
	.zero		1


	//   ....[136]....
        /*0978*/ 	.word	0x00007d90
        /*097c*/ 	.word	0x00000002
        /*0980*/ 	.word	0x000000a0
        /*0984*/ 	.short	0x010a
        /*0986*/ 	.byte	0xff
	.zero		1


	//   ....[137]....
        /*0988*/ 	.word	0x00007df0
        /*098c*/ 	.word	0x00000002
        /*0990*/ 	.word	0x000000a0
        /*0994*/ 	.short	0x010a
        /*0996*/ 	.byte	0xff
	.zero		1


	//   ....[138]....
        /*0998*/ 	.word	0x00007e40
        /*099c*/ 	.word	0x00000002
        /*09a0*/ 	.word	0x00000160
        /*09a4*/ 	.short	0x010a
        /*09a6*/ 	.byte	0xff
	.zero		1


	//   ....[139]....
        /*09a8*/ 	.word	0x00007ea0
        /*09ac*/ 	.word	0x00000000
        /*09b0*/ 	.word	0x00000000
        /*09b4*/ 	.short	0x010a
        /*09b6*/ 	.byte	0xff
	.zero		1


	//   ....[140]....
        /*09b8*/ 	.word	0x00007f00
        /*09bc*/ 	.word	0x00000000
        /*09c0*/ 	.word	0x00000000
        /*09c4*/ 	.short	0x010a
        /*09c6*/ 	.byte	0xff
	.zero		1


	//   ....[141]....
        /*09c8*/ 	.word	0x00007f60
        /*09cc*/ 	.word	0x00000000
        /*09d0*/ 	.word	0x00000000
        /*09d4*/ 	.short	0x010a
        /*09d6*/ 	.byte	0xff
	.zero		1


	//   ....[142]....
        /*09d8*/ 	.word	0x00007fc0
        /*09dc*/ 	.word	0x00000000
        /*09e0*/ 	.word	0x00000000
        /*09e4*/ 	.short	0x010a
        /*09e6*/ 	.byte	0xff
	.zero		1


	//   ....[143]....
        /*09e8*/ 	.word	0x00008020
        /*09ec*/ 	.word	0x00000000
        /*09f0*/ 	.word	0x00000000
        /*09f4*/ 	.short	0x010a
        /*09f6*/ 	.byte	0xff
	.zero		1


	//   ....[144]....
        /*09f8*/ 	.word	0x00008080
        /*09fc*/ 	.word	0x00000000
        /*0a00*/ 	.word	0x00000000
        /*0a04*/ 	.short	0x010a
        /*0a06*/ 	.byte	0xff
	.zero		1


	//   ....[145]....
        /*0a08*/ 	.word	0x000080e0
        /*0a0c*/ 	.word	0x00000000
        /*0a10*/ 	.word	0x00000000
        /*0a14*/ 	.short	0x010a
        /*0a16*/ 	.byte	0xff
	.zero		1


	//   ....[146]....
        /*0a18*/ 	.word	0x00008140
        /*0a1c*/ 	.word	0x00000000
        /*0a20*/ 	.word	0x00000000
        /*0a24*/ 	.short	0x010a
        /*0a26*/ 	.byte	0xff
	.zero		1


	//   ....[147]....
        /*0a28*/ 	.word	0x000081a0
        /*0a2c*/ 	.word	0x00000000
        /*0a30*/ 	.word	0x00000000
        /*0a34*/ 	.short	0x010a
        /*0a36*/ 	.byte	0xff
	.zero		1


	//   ....[148]....
        /*0a38*/ 	.word	0x00008200
        /*0a3c*/ 	.word	0x00000000
        /*0a40*/ 	.word	0x00000000
        /*0a44*/ 	.short	0x010a
        /*0a46*/ 	.byte	0xff
	.zero		1


	//   ....[149]....
        /*0a48*/ 	.word	0x00008260
        /*0a4c*/ 	.word	0x00000000
        /*0a50*/ 	.word	0x00000000
        /*0a54*/ 	.short	0x010a
        /*0a56*/ 	.byte	0xff
	.zero		1


	//   ....[150]....
        /*0a58*/ 	.word	0x000082c0
        /*0a5c*/ 	.word	0x00000000
        /*0a60*/ 	.word	0x00000000
        /*0a64*/ 	.short	0x010a
        /*0a66*/ 	.byte	0xff
	.zero		1


	//   ....[151]....
        /*0a68*/ 	.word	0x00008320
        /*0a6c*/ 	.word	0x00000000
        /*0a70*/ 	.word	0x00000000
        /*0a74*/ 	.short	0x010a
        /*0a76*/ 	.byte	0xff
	.zero		1


	//   ....[152]....
        /*0a78*/ 	.word	0x00008380
        /*0a7c*/ 	.word	0x00000000
        /*0a80*/ 	.word	0x00000000
        /*0a84*/ 	.short	0x010a
        /*0a86*/ 	.byte	0xff
	.zero		1


	//   ....[153]....
        /*0a88*/ 	.word	0x000083e0
        /*0a8c*/ 	.word	0x00000000
        /*0a90*/ 	.word	0x00000000
        /*0a94*/ 	.short	0x010a
        /*0a96*/ 	.byte	0xff
	.zero		1


	//   ....[154]....
        /*0a98*/ 	.word	0x00008440
        /*0a9c*/ 	.word	0x00000000
        /*0aa0*/ 	.word	0x00000000
        /*0aa4*/ 	.short	0x010a
        /*0aa6*/ 	.byte	0xff
	.zero		1


	//   ....[155]....
        /*0aa8*/ 	.word	0x000084a0
        /*0aac*/ 	.word	0x00000000
        /*0ab0*/ 	.word	0x00000000
        /*0ab4*/ 	.short	0x010a
        /*0ab6*/ 	.byte	0xff
	.zero		1


	//   ....[156]....
        /*0ab8*/ 	.word	0x00008500
        /*0abc*/ 	.word	0x00000000
        /*0ac0*/ 	.word	0x00000000
        /*0ac4*/ 	.short	0x010a
        /*0ac6*/ 	.byte	0xff
	.zero		1


	//   ....[157]....
        /*0ac8*/ 	.word	0x00008560
        /*0acc*/ 	.word	0x00000000
        /*0ad0*/ 	.word	0x00000000
        /*0ad4*/ 	.short	0x010a
        /*0ad6*/ 	.byte	0xff
	.zero		1


	//   ....[158]....
        /*0ad8*/ 	.word	0x000085b0
        /*0adc*/ 	.word	0x00000000
        /*0ae0*/ 	.word	0x000001c0
        /*0ae4*/ 	.short	0x010a
        /*0ae6*/ 	.byte	0xff
	.zero		1


	//   ....[159]....
        /*0ae8*/ 	.word	0x00008610
        /*0aec*/ 	.word	0x00000000
        /*0af0*/ 	.word	0x00000170
        /*0af4*/ 	.short	0x010a
        /*0af6*/ 	.byte	0xff
	.zero		1


	//   ....[160]....
        /*0af8*/ 	.word	0x00008660
        /*0afc*/ 	.word	0x00000000
        /*0b00*/ 	.word	0x00000160
        /*0b04*/ 	.short	0x010a
        /*0b06*/ 	.byte	0xff
	.zero		1


	//   ....[161]....
        /*0b08*/ 	.word	0x000086c0
        /*0b0c*/ 	.word	0x00000000
        /*0b10*/ 	.word	0x00000170
        /*0b14*/ 	.short	0x010a
        /*0b16*/ 	.byte	0xff
	.zero		1


	//   ....[162]....
        /*0b18*/ 	.word	0x00008720
        /*0b1c*/ 	.word	0x00000000
        /*0b20*/ 	.word	0x00000008
        /*0b24*/ 	.short	0x010a
        /*0b26*/ 	.byte	0xff
	.zero		1


	//   ....[163]....
        /*0b28*/ 	.word	0x00008800
        /*0b2c*/ 	.word	0x00000000
        /*0b30*/ 	.word	0x00000008
        /*0b34*/ 	.short	0x010a
        /*0b36*/ 	.byte	0xff
	.zero		1


	//   ....[164]....
        /*0b38*/ 	.word	0x00008850
        /*0b3c*/ 	.word	0x00000000
        /*0b40*/ 	.word	0x00000160
        /*0b44*/ 	.short	0x010a
        /*0b46*/ 	.byte	0xff
	.zero		1


	//   ....[165]....
        /*0b48*/ 	.word	0x000088b0
        /*0b4c*/ 	.word	0x00000000
        /*0b50*/ 	.word	0x000001a0
        /*0b54*/ 	.short	0x010a
        /*0b56*/ 	.byte	0xff
	.zero		1


	//   ....[166]....
        /*0b58*/ 	.word	0x00008910
        /*0b5c*/ 	.word	0x00000000
        /*0b60*/ 	.word	0x00000000
        /*0b64*/ 	.short	0x010a
        /*0b66*/ 	.byte	0xff
	.zero		1


	//   ....[167]....
        /*0b68*/ 	.word	0x00008970
        /*0b6c*/ 	.word	0x00000000
        /*0b70*/ 	.word	0x00000000
        /*0b74*/ 	.short	0x010a
        /*0b76*/ 	.byte	0xff
	.zero		1


	//   ....[168]....
        /*0b78*/ 	.word	0x000089d0
        /*0b7c*/ 	.word	0x00000000
        /*0b80*/ 	.word	0x00000000
        /*0b84*/ 	.short	0x010a
        /*0b86*/ 	.byte	0xff
	.zero		1


	//   ....[169]....
        /*0b88*/ 	.word	0x00008a30
        /*0b8c*/ 	.word	0x00000000
        /*0b90*/ 	.word	0x00000000
        /*0b94*/ 	.short	0x010a
        /*0b96*/ 	.byte	0xff
	.zero		1


	//   ....[170]....
        /*0b98*/ 	.word	0x00008a90
        /*0b9c*/ 	.word	0x00000000
        /*0ba0*/ 	.word	0x000001e0
        /*0ba4*/ 	.short	0x010a
        /*0ba6*/ 	.byte	0xff
	.zero		1


	//   ....[171]....
        /*0ba8*/ 	.word	0x00008ae0
        /*0bac*/ 	.word	0x00000000
        /*0bb0*/ 	.word	0x00000160
        /*0bb4*/ 	.short	0x010a
        /*0bb6*/ 	.byte	0xff
	.zero		1


	//   ....[172]....
        /*0bb8*/ 	.word	0x00008b40
        /*0bbc*/ 	.word	0x00000000
        /*0bc0*/ 	.word	0x00000158
        /*0bc4*/ 	.short	0x010a
        /*0bc6*/ 	.byte	0xff
	.zero		1


	//   ....[173]....
        /*0bc8*/ 	.word	0x00008ba0
        /*0bcc*/ 	.word	0x00000003
        /*0bd0*/ 	.word	0x00000148
        /*0bd4*/ 	.short	0x010a
        /*0bd6*/ 	.byte	0xff
	.zero		1


	//   ....[174]....
        /*0bd8*/ 	.word	0x00008bf0
        /*0bdc*/ 	.word	0x00000000
        /*0be0*/ 	.word	0x00000160
        /*0be4*/ 	.short	0x010a
        /*0be6*/ 	.byte	0xff
	.zero		1


	//   ....[175]....
        /*0be8*/ 	.word	0x00008c50
        /*0bec*/ 	.word	0x00000000
        /*0bf0*/ 	.word	0x00000140
        /*0bf4*/ 	.short	0x010a
        /*0bf6*/ 	.byte	0xff
	.zero		1


	//   ....[176]....
        /*0bf8*/ 	.word	0x00008ca0
        /*0bfc*/ 	.word	0x000000f1
        /*0c00*/ 	.word	0x00000180
        /*0c04*/ 	.short	0x010a
        /*0c06*/ 	.byte	0xff
	.zero		1


	//----- nvinfo : EIATTR_NUM_MBARRIERS
	.align		4
.L_47:
        /*0c08*/ 	.byte	0x03, 0x38
        /*0c0a*/ 	.short	0x003d


	//----- nvinfo : EIATTR_EXIT_INSTR_OFFSETS
	.align		4
        /*0c0c*/ 	.byte	0x04, 0x1c
        /*0c0e*/ 	.short	(.L_49 - .L_48)


	//   ....[0]....
.L_48:
        /*0c10*/ 	.word	0x000032d0


	//   ....[1]....
        /*0c14*/ 	.word	0x000037d0


	//   ....[2]....
        /*0c18*/ 	.word	0x00003830


	//   ....[3]....
        /*0c1c*/ 	.word	0x00004ad0


	//   ....[4]....
        /*0c20*/ 	.word	0x00005600


	//   ....[5]....
        /*0c24*/ 	.word	0x00005640


	//   ....[6]....
        /*0c28*/ 	.word	0x00007d20


	//----- nvinfo : EIATTR_MAX_THREADS
	.align		4
.L_49:
        /*0c2c*/ 	.byte	0x04, 0x05
        /*0c2e*/ 	.short	(.L_51 - .L_50)
.L_50:
        /*0c30*/ 	.word	0x00000100
        /*0c34*/ 	.word	0x00000001
        /*0c38*/ 	.word	0x00000001


	//----- nvinfo : EIATTR_CRS_STACK_SIZE
	.align		4
.L_51:
        /*0c3c*/ 	.byte	0x04, 0x1e
        /*0c3e*/ 	.short	(.L_53 - .L_52)
.L_52:
        /*0c40*/ 	.word	0x00000000


	//----- nvinfo : EIATTR_CBANK_PARAM_SIZE
	.align		4
.L_53:
        /*0c44*/ 	.byte	0x03, 0x19
        /*0c46*/ 	.short	0x0800


	//----- nvinfo : EIATTR_PARAM_CBANK
	.align		4
        /*0c48*/ 	.byte	0x04, 0x0a
        /*0c4a*/ 	.short	(.L_55 - .L_54)
	.align		4
.L_54:
        /*0c4c*/ 	.word	index@(.nv.constant0._ZN7cutlass13device_kernelINS_4gemm6kernel13GemmUniversalIN4cute5tupleIJiiiiEEENS1_10collective13CollectiveMmaINS1_35MainloopSm100TmaUmmaWarpSpecializedILi20ELi2ELi4ENS5_IJNS4_1CILi2EEENSA_ILi1EEESC_EEEEENS5_IJNSA_ILi256EEENSA_ILi64EEESG_EEENS_12float_e4m3_tENS5_IJlSC_lEEESI_SJ_NS4_8TiledMMAINS4_8MMA_AtomIJNS4_10MMA_TraitsINS4_25SM100_MMA_F8F6F4_2x1SM_SSEJSI_SI_fSF_SG_NS4_17integral_constantINS4_4UMMA5MajorELSQ_0EEESR_NSO_INSP_7ScaleInELSS_0EEEST_EEEEEENS4_6LayoutINS5_IJSC_SC_SC_EEENS5_IJNSA_ILi0EEESY_SY_EEEEENS5_IJNS4_10UnderscoreES11_S11_EEEEENS4_18SM100_TMA_2SM_LOADENS4_14ComposedLayoutINS4_7SwizzleILi2ELi4ELi3EEENS4_18smem_ptr_flag_bitsILi8EEENSW_INS5_IJNSA_ILi8EEESG_EEENS5_IJSG_SC_EEEEEEEvNS4_8identityES14_S1E_vS1F_EENS_8epilogue10collective18CollectiveEpilogueINS1H_23Sm100TmaWarpSpecializedILi1ELi1ELi64ELb0ELb0EEEJNS5_IJNSA_ILi128EEESG_SG_EEENS5_IJNSW_IS1M_SC_EENSW_ISG_SC_EEEEESI_SJ_SI_SJ_NS1H_6fusion15FusionCallbacksIS1L_NS1R_23LinCombPerRowBiasEltActINS1H_6thread4ReLuESI_fSI_SI_fLi16ELNS_15FloatRoundStyleE2EEES1N_S1Q_JEEENS4_5SM1004TMEM4LOAD26SM100_TMEM_LOAD_32dp32b64xENS4_13SM90_TMA_LOADES1E_NS4_39AutoVectorizingCopyWithAssumedAlignmentILi128EEENS4_14SM90_TMA_STOREES1E_S25_S25_EEEvvEEEEvNT_6ParamsE)
        /*0c50*/ 	.short	0x0380
        /*0c52*/ 	.short	0x0800


	//----- nvinfo : EIATTR_SW_WAR
	.align		4
.L_55:
        /*0c54*/ 	.byte	0x04, 0x36
        /*0c56*/ 	.short	(.L_57 - .L_56)
.L_56:
        /*0c58*/ 	.word	0x00000008
.L_57:


//--------------------- .nv.callgraph             --------------------------
	.section	.nv.callgraph,"",@"SHT_CUDA_CALLGRAPH"
	.align	4
	.sectionentsize	8
	.align		4
        /*0000*/ 	.word	0x00000000
	.align		4
        /*0004*/ 	.word	0xffffffff
	.align		4
        /*0008*/ 	.word	index@(_ZN7cutlass13device_kernelINS_4gemm6kernel13GemmUniversalIN4cute5tupleIJiiiiEEENS1_10collective13CollectiveMmaINS1_35MainloopSm100TmaUmmaWarpSpecializedILi20ELi2ELi4ENS5_IJNS4_1CILi2EEENSA_ILi1EEESC_EEEEENS5_IJNSA_ILi256EEENSA_ILi64EEESG_EEENS_12float_e4m3_tENS5_IJlSC_lEEESI_SJ_NS4_8TiledMMAINS4_8MMA_AtomIJNS4_10MMA_TraitsINS4_25SM100_MMA_F8F6F4_2x1SM_SSEJSI_SI_fSF_SG_NS4_17integral_constantINS4_4UMMA5MajorELSQ_0EEESR_NSO_INSP_7ScaleInELSS_0EEEST_EEEEEENS4_6LayoutINS5_IJSC_SC_SC_EEENS5_IJNSA_ILi0EEESY_SY_EEEEENS5_IJNS4_10UnderscoreES11_S11_EEEEENS4_18SM100_TMA_2SM_LOADENS4_14ComposedLayoutINS4_7SwizzleILi2ELi4ELi3EEENS4_18smem_ptr_flag_bitsILi8EEENSW_INS5_IJNSA_ILi8EEESG_EEENS5_IJSG_SC_EEEEEEEvNS4_8identityES14_S1E_vS1F_EENS_8epilogue10collective18CollectiveEpilogueINS1H_23Sm100TmaWarpSpecializedILi1ELi1ELi64ELb0ELb0EEEJNS5_IJNSA_ILi128EEESG_SG_EEENS5_IJNSW_IS1M_SC_EENSW_ISG_SC_EEEEESI_SJ_SI_SJ_NS1H_6fusion15FusionCallbacksIS1L_NS1R_23LinCombPerRowBiasEltActINS1H_6thread4ReLuESI_fSI_SI_fLi16ELNS_15FloatRoundStyleE2EEES1N_S1Q_JEEENS4_5SM1004TMEM4LOAD26SM100_TMEM_LOAD_32dp32b64xENS4_13SM90_TMA_LOADES1E_NS4_39AutoVectorizingCopyWithAssumedAlignmentILi128EEENS4_14SM90_TMA_STOREES1E_S25_S25_EEEvvEEEEvNT_6ParamsE)
	.align		4
        /*000c*/ 	.word	index@(__assertfail)
	.align		4
        /*0010*/ 	.word	0x00000000
	.align		4
        /*0014*/ 	.word	0xfffffffe
	.align		4
        /*0018*/ 	.word	0x00000000
	.align		4
        /*001c*/ 	.word	0xfffffffd
	.align		4
        /*0020*/ 	.word	0x00000000
	.align		4
        /*0024*/ 	.word	0xfffffffc


//--------------------- .nv.constant4             --------------------------
	.section	.nv.constant4,"a",@progbits
	.align	8
	.align		8
.nv.constant4:
        /*0000*/ 	.dword	__assertfail
	.align		8
        /*0008*/ 	.dword	__unnamed_1
	.align		8
        /*0010*/ 	.dword	__unnamed_2
	.align		8
        /*0018*/ 	.dword	_ZN39_INTERNAL_7b6c34a0_4_k_cu_62f55c2f_29264cuda3std3__45__cpo5beginE
	.align		8
        /*0020*/ 	.dword	_ZN39_INTERNAL_7b6c34a0_4_k_cu_62f55c2f_29264cuda3std3__45__cpo3endE
	.align		8
        /*0028*/ 	.dword	_ZN39_INTERNAL_7b6c34a0_4_k_cu_62f55c2f_29264cuda3std3__45__cpo6cbeginE
	.align		8
        /*0030*/ 	.dword	_ZN39_INTERNAL_7b6c34a0_4_k_cu_62f55c2f_29264cuda3std3__45__cpo4cendE
	.align		8
        /*0038*/ 	.dword	_ZN39_INTERNAL_7b6c34a0_4_k_cu_62f55c2f_29264cuda3std3__441_GLOBAL__N__7b6c34a0_4_k_cu_62f55c2f_29266ignoreE
	.align		8
        /*0040*/ 	.dword	_ZN39_INTERNAL_7b6c34a0_4_k_cu_62f55c2f_29264cuda3std3__419piecewise_constructE
	.align		8
        /*0048*/ 	.dword	_ZN39_INTERNAL_7b6c34a0_4_k_cu_62f55c2f_29264cuda3std3__48in_placeE
	.align		8
        /*0050*/ 	.dword	_ZN39_INTERNAL_7b6c34a0_4_k_cu_62f55c2f_29264cuda3std6ranges3__45__cpo4swapE
	.align		8
        /*0058*/ 	.dword	_ZN39_INTERNAL_7b6c34a0_4_k_cu_62f55c2f_29264cuda3std6ranges3__45__cpo9iter_moveE
	.align		8
        /*0060*/ 	.dword	_ZN39_INTERNAL_7b6c34a0_4_k_cu_62f55c2f_29264cute7productE
	.align		8
        /*0068*/ 	.dword	_ZN39_INTERNAL_7b6c34a0_4_k_cu_62f55c2f_29264cute1_E
	.align		8
        /*0070*/ 	.dword	$str$25
	.align		8
        /*0078*/ 	.dword	$str$26
	.align		8
        /*0080*/ 	.dword	$str$27
	.align		8
        /*0088*/ 	.dword	$str$28


//--------------------- .text._ZN7cutlass13device_kernelINS_4gemm6kernel13GemmUniversalIN4cute5tupleIJiiiiEEENS1_10collective13CollectiveMmaINS1_35MainloopSm100TmaUmmaWarpSpecializedILi20ELi2ELi4ENS5_IJNS4_1CILi2EEENSA_ILi1EEESC_EEEEENS5_IJNSA_ILi256EEENSA_ILi64EEESG_EEENS_12float_e4m3_tENS5_IJlSC_lEEESI_SJ_NS4_8TiledMMAINS4_8MMA_AtomIJNS4_10MMA_TraitsINS4_25SM100_MMA_F8F6F4_2x1SM_SSEJSI_SI_fSF_SG_NS4_17integral_constantINS4_4UMMA5MajorELSQ_0EEESR_NSO_INSP_7ScaleInELSS_0EEEST_EEEEEENS4_6LayoutINS5_IJSC_SC_SC_EEENS5_IJNSA_ILi0EEESY_SY_EEEEENS5_IJNS4_10UnderscoreES11_S11_EEEEENS4_18SM100_TMA_2SM_LOADENS4_14ComposedLayoutINS4_7SwizzleILi2ELi4ELi3EEENS4_18smem_ptr_flag_bitsILi8EEENSW_INS5_IJNSA_ILi8EEESG_EEENS5_IJSG_SC_EEEEEEEvNS4_8identityES14_S1E_vS1F_EENS_8epilogue10collective18CollectiveEpilogueINS1H_23Sm100TmaWarpSpecializedILi1ELi1ELi64ELb0ELb0EEEJNS5_IJNSA_ILi128EEESG_SG_EEENS5_IJNSW_IS1M_SC_EENSW_ISG_SC_EEEEESI_SJ_SI_SJ_NS1H_6fusion15FusionCallbacksIS1L_NS1R_23LinCombPerRowBiasEltActINS1H_6thread4ReLuESI_fSI_SI_fLi16ELNS_15FloatRoundStyleE2EEES1N_S1Q_JEEENS4_5SM1004TMEM4LOAD26SM100_TMEM_LOAD_32dp32b64xENS4_13SM90_TMA_LOADES1E_NS4_39AutoVectorizingCopyWithAssumedAlignmentILi128EEENS4_14SM90_TMA_STOREES1E_S25_S25_EEEvvEEEEvNT_6ParamsE --------------------------
	.section	.text._ZN7cutlass13device_kernelINS_4gemm6kernel13GemmUniversalIN4cute5tupleIJiiiiEEENS1_10collective13CollectiveMmaINS1_35MainloopSm100TmaUmmaWarpSpecializedILi20ELi2ELi4ENS5_IJNS4_1CILi2EEENSA_ILi1EEESC_EEEEENS5_IJNSA_ILi256EEENSA_ILi64EEESG_EEENS_12float_e4m3_tENS5_IJlSC_lEEESI_SJ_NS4_8TiledMMAINS4_8MMA_AtomIJNS4_10MMA_TraitsINS4_25SM100_MMA_F8F6F4_2x1SM_SSEJSI_SI_fSF_SG_NS4_17integral_constantINS4_4UMMA5MajorELSQ_0EEESR_NSO_INSP_7ScaleInELSS_0EEEST_EEEEEENS4_6LayoutINS5_IJSC_SC_SC_EEENS5_IJNSA_ILi0EEESY_SY_EEEEENS5_IJNS4_10UnderscoreES11_S11_EEEEENS4_18SM100_TMA_2SM_LOADENS4_14ComposedLayoutINS4_7SwizzleILi2ELi4ELi3EEENS4_18smem_ptr_flag_bitsILi8EEENSW_INS5_IJNSA_ILi8EEESG_EEENS5_IJSG_SC_EEEEEEEvNS4_8identityES14_S1E_vS1F_EENS_8epilogue10collective18CollectiveEpilogueINS1H_23Sm100TmaWarpSpecializedILi1ELi1ELi64ELb0ELb0EEEJNS5_IJNSA_ILi128EEESG_SG_EEENS5_IJNSW_IS1M_SC_EENSW_ISG_SC_EEEEESI_SJ_SI_SJ_NS1H_6fusion15FusionCallbacksIS1L_NS1R_23LinCombPerRowBiasEltActINS1H_6thread4ReLuESI_fSI_SI_fLi16ELNS_15FloatRoundStyleE2EEES1N_S1Q_JEEENS4_5SM1004TMEM4LOAD26SM100_TMEM_LOAD_32dp32b64xENS4_13SM90_TMA_LOADES1E_NS4_39AutoVectorizingCopyWithAssumedAlignmentILi128EEENS4_14SM90_TMA_STOREES1E_S25_S25_EEEvvEEEEvNT_6ParamsE,"ax",@progbits
	.align	128
.text._ZN7cutlass13device_kernelINS_4gemm6kernel13GemmUniversalIN4cute5tupleIJiiiiEEENS1_10collective13CollectiveMmaINS1_35MainloopSm100TmaUmmaWarpSpecializedILi20ELi2ELi4ENS5_IJNS4_1CILi2EEENSA_ILi1EEESC_EEEEENS5_IJNSA_ILi256EEENSA_ILi64EEESG_EEENS_12float_e4m3_tENS5_IJlSC_lEEESI_SJ_NS4_8TiledMMAINS4_8MMA_AtomIJNS4_10MMA_TraitsINS4_25SM100_MMA_F8F6F4_2x1SM_SSEJSI_SI_fSF_SG_NS4_17integral_constantINS4_4UMMA5MajorELSQ_0EEESR_NSO_INSP_7ScaleInELSS_0EEEST_EEEEEENS4_6LayoutINS5_IJSC_SC_SC_EEENS5_IJNSA_ILi0EEESY_SY_EEEEENS5_IJNS4_10UnderscoreES11_S11_EEEEENS4_18SM100_TMA_2SM_LOADENS4_14ComposedLayoutINS4_7SwizzleILi2ELi4ELi3EEENS4_18smem_ptr_flag_bitsILi8EEENSW_INS5_IJNSA_ILi8EEESG_EEENS5_IJSG_SC_EEEEEEEvNS4_8identityES14_S1E_vS1F_EENS_8epilogue10collective18CollectiveEpilogueINS1H_23Sm100TmaWarpSpecializedILi1ELi1ELi64ELb0ELb0EEEJNS5_IJNSA_ILi128EEESG_SG_EEENS5_IJNSW_IS1M_SC_EENSW_ISG_SC_EEEEESI_SJ_SI_SJ_NS1H_6fusion15FusionCallbacksIS1L_NS1R_23LinCombPerRowBiasEltActINS1H_6thread4ReLuESI_fSI_SI_fLi16ELNS_15FloatRoundStyleE2EEES1N_S1Q_JEEENS4_5SM1004TMEM4LOAD26SM100_TMEM_LOAD_32dp32b64xENS4_13SM90_TMA_LOADES1E_NS4_39AutoVectorizingCopyWithAssumedAlignmentILi128EEENS4_14SM90_TMA_STOREES1E_S25_S25_EEEvvEEEEvNT_6ParamsE:
        .type           _ZN7cutlass13device_kernelINS_4gemm6kernel13GemmUniversalIN4cute5tupleIJiiiiEEENS1_10collective13CollectiveMmaINS1_35MainloopSm100TmaUmmaWarpSpecializedILi20ELi2ELi4ENS5_IJNS4_1CILi2EEENSA_ILi1EEESC_EEEEENS5_IJNSA_ILi256EEENSA_ILi64EEESG_EEENS_12float_e4m3_tENS5_IJlSC_lEEESI_SJ_NS4_8TiledMMAINS4_8MMA_AtomIJNS4_10MMA_TraitsINS4_25SM100_MMA_F8F6F4_2x1SM_SSEJSI_SI_fSF_SG_NS4_17integral_constantINS4_4UMMA5MajorELSQ_0EEESR_NSO_INSP_7ScaleInELSS_0EEEST_EEEEEENS4_6LayoutINS5_IJSC_SC_SC_EEENS5_IJNSA_ILi0EEESY_SY_EEEEENS5_IJNS4_10UnderscoreES11_S11_EEEEENS4_18SM100_TMA_2SM_LOADENS4_14ComposedLayoutINS4_7SwizzleILi2ELi4ELi3EEENS4_18smem_ptr_flag_bitsILi8EEENSW_INS5_IJNSA_ILi8EEESG_EEENS5_IJSG_SC_EEEEEEEvNS4_8identityES14_S1E_vS1F_EENS_8epilogue10collective18CollectiveEpilogueINS1H_23Sm100TmaWarpSpecializedILi1ELi1ELi64ELb0ELb0EEEJNS5_IJNSA_ILi128EEESG_SG_EEENS5_IJNSW_IS1M_SC_EENSW_ISG_SC_EEEEESI_SJ_SI_SJ_NS1H_6fusion15FusionCallbacksIS1L_NS1R_23LinCombPerRowBiasEltActINS1H_6thread4ReLuESI_fSI_SI_fLi16ELNS_15FloatRoundStyleE2EEES1N_S1Q_JEEENS4_5SM1004TMEM4LOAD26SM100_TMEM_LOAD_32dp32b64xENS4_13SM90_TMA_LOADES1E_NS4_39AutoVectorizingCopyWithAssumedAlignmentILi128EEENS4_14SM90_TMA_STOREES1E_S25_S25_EEEvvEEEEvNT_6ParamsE,@function
        .size           _ZN7cutlass13device_kernelINS_4gemm6kernel13GemmUniversalIN4cute5tupleIJiiiiEEENS1_10collective13CollectiveMmaINS1_35MainloopSm100TmaUmmaWarpSpecializedILi20ELi2ELi4ENS5_IJNS4_1CILi2EEENSA_ILi1EEESC_EEEEENS5_IJNSA_ILi256EEENSA_ILi64EEESG_EEENS_12float_e4m3_tENS5_IJlSC_lEEESI_SJ_NS4_8TiledMMAINS4_8MMA_AtomIJNS4_10MMA_TraitsINS4_25SM100_MMA_F8F6F4_2x1SM_SSEJSI_SI_fSF_SG_NS4_17integral_constantINS4_4UMMA5MajorELSQ_0EEESR_NSO_INSP_7ScaleInELSS_0EEEST_EEEEEENS4_6LayoutINS5_IJSC_SC_SC_EEENS5_IJNSA_ILi0EEESY_SY_EEEEENS5_IJNS4_10UnderscoreES11_S11_EEEEENS4_18SM100_TMA_2SM_LOADENS4_14ComposedLayoutINS4_7SwizzleILi2ELi4ELi3EEENS4_18smem_ptr_flag_bitsILi8EEENSW_INS5_IJNSA_ILi8EEESG_EEENS5_IJSG_SC_EEEEEEEvNS4_8identityES14_S1E_vS1F_EENS_8epilogue10collective18CollectiveEpilogueINS1H_23Sm100TmaWarpSpecializedILi1ELi1ELi64ELb0ELb0EEEJNS5_IJNSA_ILi128EEESG_SG_EEENS5_IJNSW_IS1M_SC_EENSW_ISG_SC_EEEEESI_SJ_SI_SJ_NS1H_6fusion15FusionCallbacksIS1L_NS1R_23LinCombPerRowBiasEltActINS1H_6thread4ReLuESI_fSI_SI_fLi16ELNS_15FloatRoundStyleE2EEES1N_S1Q_JEEENS4_5SM1004TMEM4LOAD26SM100_TMEM_LOAD_32dp32b64xENS4_13SM90_TMA_LOADES1E_NS4_39AutoVectorizingCopyWithAssumedAlignmentILi128EEENS4_14SM90_TMA_STOREES1E_S25_S25_EEEvvEEEEvNT_6ParamsE,(.L_x_200 - _ZN7cutlass13device_kernelINS_4gemm6kernel13GemmUniversalIN4cute5tupleIJiiiiEEENS1_10collective13CollectiveMmaINS1_35MainloopSm100TmaUmmaWarpSpecializedILi20ELi2ELi4ENS5_IJNS4_1CILi2EEENSA_ILi1EEESC_EEEEENS5_IJNSA_ILi256EEENSA_ILi64EEESG_EEENS_12float_e4m3_tENS5_IJlSC_lEEESI_SJ_NS4_8TiledMMAINS4_8MMA_AtomIJNS4_10MMA_TraitsINS4_25SM100_MMA_F8F6F4_2x1SM_SSEJSI_SI_fSF_SG_NS4_17integral_constantINS4_4UMMA5MajorELSQ_0EEESR_NSO_INSP_7ScaleInELSS_0EEEST_EEEEEENS4_6LayoutINS5_IJSC_SC_SC_EEENS5_IJNSA_ILi0EEESY_SY_EEEEENS5_IJNS4_10UnderscoreES11_S11_EEEEENS4_18SM100_TMA_2SM_LOADENS4_14ComposedLayoutINS4_7SwizzleILi2ELi4ELi3EEENS4_18smem_ptr_flag_bitsILi8EEENSW_INS5_IJNSA_ILi8EEESG_EEENS5_IJSG_SC_EEEEEEEvNS4_8identityES14_S1E_vS1F_EENS_8epilogue10collective18CollectiveEpilogueINS1H_23Sm100TmaWarpSpecializedILi1ELi1ELi64ELb0ELb0EEEJNS5_IJNSA_ILi128EEESG_SG_EEENS5_IJNSW_IS1M_SC_EENSW_ISG_SC_EEEEESI_SJ_SI_SJ_NS1H_6fusion15FusionCallbacksIS1L_NS1R_23LinCombPerRowBiasEltActINS1H_6thread4ReLuESI_fSI_SI_fLi16ELNS_15FloatRoundStyleE2EEES1N_S1Q_JEEENS4_5SM1004TMEM4LOAD26SM100_TMEM_LOAD_32dp32b64xENS4_13SM90_TMA_LOADES1E_NS4_39AutoVectorizingCopyWithAssumedAlignmentILi128EEENS4_14SM90_TMA_STOREES1E_S25_S25_EEEvvEEEEvNT_6ParamsE)
        .other          _ZN7cutlass13device_kernelINS_4gemm6kernel13GemmUniversalIN4cute5tupleIJiiiiEEENS1_10collective13CollectiveMmaINS1_35MainloopSm100TmaUmmaWarpSpecializedILi20ELi2ELi4ENS5_IJNS4_1CILi2EEENSA_ILi1EEESC_EEEEENS5_IJNSA_ILi256EEENSA_ILi64EEESG_EEENS_12float_e4m3_tENS5_IJlSC_lEEESI_SJ_NS4_8TiledMMAINS4_8MMA_AtomIJNS4_10MMA_TraitsINS4_25SM100_MMA_F8F6F4_2x1SM_SSEJSI_SI_fSF_SG_NS4_17integral_constantINS4_4UMMA5MajorELSQ_0EEESR_NSO_INSP_7ScaleInELSS_0EEEST_EEEEEENS4_6LayoutINS5_IJSC_SC_SC_EEENS5_IJNSA_ILi0EEESY_SY_EEEEENS5_IJNS4_10UnderscoreES11_S11_EEEEENS4_18SM100_TMA_2SM_LOADENS4_14ComposedLayoutINS4_7SwizzleILi2ELi4ELi3EEENS4_18smem_ptr_flag_bitsILi8EEENSW_INS5_IJNSA_ILi8EEESG_EEENS5_IJSG_SC_EEEEEEEvNS4_8identityES14_S1E_vS1F_EENS_8epilogue10collective18CollectiveEpilogueINS1H_23Sm100TmaWarpSpecializedILi1ELi1ELi64ELb0ELb0EEEJNS5_IJNSA_ILi128EEESG_SG_EEENS5_IJNSW_IS1M_SC_EENSW_ISG_SC_EEEEESI_SJ_SI_SJ_NS1H_6fusion15FusionCallbacksIS1L_NS1R_23LinCombPerRowBiasEltActINS1H_6thread4ReLuESI_fSI_SI_fLi16ELNS_15FloatRoundStyleE2EEES1N_S1Q_JEEENS4_5SM1004TMEM4LOAD26SM100_TMEM_LOAD_32dp32b64xENS4_13SM90_TMA_LOADES1E_NS4_39AutoVectorizingCopyWithAssumedAlignmentILi128EEENS4_14SM90_TMA_STOREES1E_S25_S25_EEEvvEEEEvNT_6ParamsE,@"STO_CUDA_ENTRY STV_DEFAULT"
_ZN7cutlass13device_kernelINS_4gemm6kernel13GemmUniversalIN4cute5tupleIJiiiiEEENS1_10collective13CollectiveMmaINS1_35MainloopSm100TmaUmmaWarpSpecializedILi20ELi2ELi4ENS5_IJNS4_1CILi2EEENSA_ILi1EEESC_EEEEENS5_IJNSA_ILi256EEENSA_ILi64EEESG_EEENS_12float_e4m3_tENS5_IJlSC_lEEESI_SJ_NS4_8TiledMMAINS4_8MMA_AtomIJNS4_10MMA_TraitsINS4_25SM100_MMA_F8F6F4_2x1SM_SSEJSI_SI_fSF_SG_NS4_17integral_constantINS4_4UMMA5MajorELSQ_0EEESR_NSO_INSP_7ScaleInELSS_0EEEST_EEEEEENS4_6LayoutINS5_IJSC_SC_SC_EEENS5_IJNSA_ILi0EEESY_SY_EEEEENS5_IJNS4_10UnderscoreES11_S11_EEEEENS4_18SM100_TMA_2SM_LOADENS4_14ComposedLayoutINS4_7SwizzleILi2ELi4ELi3EEENS4_18smem_ptr_flag_bitsILi8EEENSW_INS5_IJNSA_ILi8EEESG_EEENS5_IJSG_SC_EEEEEEEvNS4_8identityES14_S1E_vS1F_EENS_8epilogue10collective18CollectiveEpilogueINS1H_23Sm100TmaWarpSpecializedILi1ELi1ELi64ELb0ELb0EEEJNS5_IJNSA_ILi128EEESG_SG_EEENS5_IJNSW_IS1M_SC_EENSW_ISG_SC_EEEEESI_SJ_SI_SJ_NS1H_6fusion15FusionCallbacksIS1L_NS1R_23LinCombPerRowBiasEltActINS1H_6thread4ReLuESI_fSI_SI_fLi16ELNS_15FloatRoundStyleE2EEES1N_S1Q_JEEENS4_5SM1004TMEM4LOAD26SM100_TMEM_LOAD_32dp32b64xENS4_13SM90_TMA_LOADES1E_NS4_39AutoVectorizingCopyWithAssumedAlignmentILi128EEENS4_14SM90_TMA_STOREES1E_S25_S25_EEEvvEEEEvNT_6ParamsE:
[----:B------:R-:W1:Y:S01]  /*0000*/  LDC R1, c[0x0][0x37c] ;  /* 0x0000df00ff017b82 */ /* 0x000e620000000800 */
[----:B------:R-:W2:Y:S01]  /*0010*/  S2R R0, SR_TID.X ;  /* 0x0000000000007919 */ /* 0x000ea20000002100 */
[----:B------:R-:W3:Y:S06]  /*0020*/  LDCU.64 UR8, c[0x0][0x890] ;  /* 0x00011200ff0877ac */ /* 0x000eec0008000a00 */
[----:B------:R-:W4:Y:S01]  /*0030*/  S2UR UR37, SR_CgaCtaId ;  /* 0x00000000002579c3 */ /* 0x000f220000008800 */
[----:B------:R-:W-:Y:S02]  /*0040*/  PRMT R215, RZ, 0x7610, R215 ;  /* 0x00007610ffd77816 */ /* 0x000fe400000000d7 */
[----:B------:R-:W-:Y:S01]  /*0050*/  ELECT P0, URZ, PT ;  /* 0x0000000000ff782f */ /* 0x000fe20003800000 */
[----:B------:R-:W1:Y:S01]  /*0060*/  LDCU.64 UR46, c[0x0][0x358] ;  /* 0x00006b00ff2e77ac */ /* 0x000e620008000a00 */
[----:B---3--:R-:W-:-:S04]  /*0070*/  UISETP.NE.U32.AND UP2, UPT, UR8, URZ, UPT ;  /* 0x000000ff0800728c */ /* 0x008fc8000bf45070 */
[----:B------:R-:W-:Y:S02]  /*0080*/  UISETP.NE.AND.EX UP2, UPT, UR9, URZ, UPT, UP2 ;  /* 0x000000ff0900728c */ /* 0x000fe4000bf45320 */
[----:B----4-:R-:W-:Y:S02]  /*0090*/  ULOP3.LUT UR5, UR37, 0x1, URZ, 0xc0, !UPT ;  /* 0x0000000125057892 */ /* 0x010fe4000f8ec0ff */
[----:B------:R-:W-:Y:S01]  /*00a0*/  ULOP3.LUT UR4, UR37, 0x1, URZ, 0x3c, !UPT ;  /* 0x0000000125047892 */ /* 0x000fe2000f8e3cff */
[----:B--2---:R-:W-:-:S05]  /*00b0*/  SHF.R.U32.HI R225, RZ, 0x5, R0 ;  /* 0x00000005ffe17819 */ /* 0x004fca0000011600 */
[----:B------:R-:W2:Y:S02]  /*00c0*/  SHFL.IDX PT, R2, R225, RZ, 0x1f ;  /* 0x00001fffe1027589 */ /* 0x000ea400000e0000 */
[----:B--2---:R-:W-:Y:S01]  /*00d0*/  R2UR UR10, R2 ;  /* 0x00000000020a72ca */ /* 0x004fe200000e0000 */
[----:B-1----:R-:W-:Y:S05]  /*00e0*/  BRA.U UP2, `(.L_x_0) ;  /* 0x00000001022c7547 */ /* 0x002fea000b800000 */
[----:B------:R-:W1:Y:S02]  /*00f0*/  LDCU.64 UR6, c[0x0][0x888] ;  /* 0x00011100ff0677ac */ /* 0x000e640008000a00 */
[----:B-1----:R-:W-:-:S04]  /*0100*/  UISETP.NE.U32.AND UP0, UPT, UR6, URZ, UPT ;  /* 0x000000ff0600728c */ /* 0x002fc8000bf05070 */
[----:B------:R-:W-:-:S09]  /*0110*/  UISETP.NE.AND.EX UP0, UPT, UR7, URZ, UPT, UP0 ;  /* 0x000000ff0700728c */ /* 0x000fd2000bf05300 */
[----:B------:R-:W-:Y:S05]  /*0120*/  BRA.U !UP0, `(.L_x_1) ;  /* 0x0000000108107547 */ /* 0x000fea000b800000 */
[----:B------:R-:W1:Y:S02]  /*0130*/  LDC.64 R2, c[0x0][0x888] ;  /* 0x00022200ff027b82 */ /* 0x000e640000000a00 */
[----:B-1----:R1:W5:Y:S01]  /*0140*/  LDG.E R141, desc[UR46][R2.64] ;  /* 0x0000002e028d7981 */ /* 0x002362000c1e1900 */
[----:B------:R-:W-:Y:S01]  /*0150*/  HFMA2 R215, -RZ, RZ, 0, 5.9604644775390625e-08 ;  /* 0x00000001ffd77431 */ /* 0x000fe200000001ff */
[----:B------:R-:W-:Y:S05]  /*0160*/  BRA `(.L_x_0) ;  /* 0x00000000000c7947 */ /* 0x000fea0003800000 */
.L_x_1:
[----:B------:R-:W1:Y:S01]  /*0170*/  LDCU UR6, c[0x0][0x880] ;  /* 0x00011000ff0677ac */ /* 0x000e620008000800 */
[----:B------:R-:W-:Y:S01]  /*0180*/  HFMA2 R215, -RZ, RZ, 0, 5.9604644775390625e-08 ;  /* 0x00000001ffd77431 */ /* 0x000fe200000001ff */
[----:B-1----:R-:W-:-:S07]  /*0190*/  MOV R141, UR6 ;  /* 0x00000006008d7c02 */ /* 0x002fce0008000f00 */
.L_x_0:
[----:B------:R-:W2:Y:S02]  /*01a0*/  LDCU.64 UR6, c[0x0][0x8b0] ;  /* 0x00011600ff0677ac */ /* 0x000ea40008000a00 */
[----:B--2---:R-:W-:-:S04]  /*01b0*/  UISETP.NE.U32.AND UP0, UPT, UR6, URZ, UPT ;  /* 0x000000ff0600728c */ /* 0x004fc8000bf05070 */
[----:B------:R-:W-:-:S09]  /*01c0*/  UISETP.NE.AND.EX UP0, UPT, UR7, URZ, UPT, UP0 ;  /* 0x000000ff0700728c */ /* 0x000fd2000bf05300 */
[----:B------:R-:W-:Y:S05]  /*01d0*/  BRA.U UP0, `(.L_x_2) ;  /* 0x0000000100247547 */ /* 0x000fea000b800000 */
[----:B------:R-:W2:Y:S02]  /*01e0*/  LDCU.64 UR6, c[0x0][0x8a8] ;  /* 0x00011500ff0677ac */ /* 0x000ea40008000a00 */
[----:B--2---:R-:W-:-:S04]  /*01f0*/  UISETP.NE.U32.AND UP0, UPT, UR6, URZ, UPT ;  /* 0x000000ff0600728c */ /* 0x004fc8000bf05070 */
[----:B------:R-:W-:-:S09]  /*0200*/  UISETP.NE.AND.EX UP0, UPT, UR7, URZ, UPT, UP0 ;  /* 0x000000ff0700728c */ /* 0x000fd2000bf05300 */
[----:B------:R-:W-:Y:S05]  /*0210*/  BRA.U !UP0, `(.L_x_3) ;  /* 0x00000001080c7547 */ /* 0x000fea000b800000 */
[----:B-1----:R-:W1:Y:S02]  /*0220*/  LDC.64 R2, c[0x0][0x8a8] ;  /* 0x00022a00ff027b82 */ /* 0x002e640000000a00 */
[----:B-1----:R2:W5:Y:S01]  /*0230*/  LDG.E R139, desc[UR46][R2.64] ;  /* 0x0000002e028b7981 */ /* 0x002562000c1e1900 */
[----:B------:R-:W-:Y:S05]  /*0240*/  BRA `(.L_x_2) ;  /* 0x0000000000087947 */ /* 0x000fea0003800000 */
.L_x_3:
[----:B------:R-:W2:Y:S02]  /*0250*/  LDCU UR6, c[0x0][0x8a0] ;  /* 0x00011400ff0677ac */ /* 0x000ea40008000800 */
[----:B--2---:R-:W-:Y:S02]  /*0260*/  MOV R139, UR6 ;  /* 0x00000006008b7c02 */ /* 0x004fe40008000f00 */
.L_x_2:
[----:B-12---:R-:W-:Y:S01]  /*0270*/  IMAD.U32 R2, RZ, RZ, UR10 ;  /* 0x0000000aff027e24 */ /* 0x006fe2000f8e00ff */
[----:B------:R-:W-:Y:S04]  /*0280*/  BSSY.RECONVERGENT B0, `(.L_x_4) ;  /* 0x000000c000007945 */ /* 0x000fe80003800200 */
[C---:B------:R-:W-:Y:S02]  /*0290*/  ISETP.NE.OR P2, PT, R2.reuse, 0x1, !P0 ;  /* 0x000000010200780c */ /* 0x040fe40004745670 */
[----:B------:R-:W-:-:S11]  /*02a0*/  ISETP.NE.OR P1, PT, R2, 0x3, !P0 ;  /* 0x000000030200780c */ /* 0x000fd60004725670 */
[----:B------:R-:W-:Y:S05]  /*02b0*/  @P2 BRA `(.L_x_5) ;  /* 0x0000000000202947 */ /* 0x000fea0003800000 */
[----:B------:R-:W1:Y:S02]  /*02c0*/  LDCU.64 UR6, c[0x0][0x348] ;  /* 0x00006900ff0677ac */ /* 0x000e640008000a00 */
[----:B-1----:R-:W-:Y:S02]  /*02d0*/  UIADD3 UR12, UP1, UPT, UR6, 0x80, URZ ;  /* 0x00000080060c7890 */ /* 0x002fe4000ff3e0ff */
[----:B------:R-:W-:Y:S02]  /*02e0*/  UIADD3 UR6, UP0, UPT, UR6, 0x180, URZ ;  /* 0x0000018006067890 */ /* 0x000fe4000ff1e0ff */
[----:B------:R-:W-:Y:S02]  /*02f0*/  UIADD3.X UR13, UPT, UPT, URZ, UR7, URZ, UP1, !UPT ;  /* 0x00000007ff0d7290 */ /* 0x000fe40008ffe4ff */
[----:B------:R-:W-:-:S07]  /*0300*/  UIADD3.X UR7, UPT, UPT, URZ, UR7, URZ, UP0, !UPT ;  /* 0x00000007ff077290 */ /* 0x000fce00087fe4ff */
[----:B------:R1:W-:Y:S02]  /*0310*/  UTMACCTL.PF [UR12] ;  /* 0x000000000c0079b9 */ /* 0x0003e40008040000 */
[----:B------:R1:W-:Y:S02]  /*0320*/  UTMACCTL.PF [UR6] ;  /* 0x00000000060079b9 */ /* 0x0003e40008040000 */
[----:B-1----:R-:W-:Y:S01]  /*0330*/  NOP ;  /* 0x0000000000007918 */ /* 0x002fe20000000000 */
.L_x_5:
[----:B------:R-:W-:Y:S05]  /*0340*/  BSYNC.RECONVERGENT B0 ;  /* 0x0000000000007941 */ /* 0x000fea0003800200 */
.L_x_4:
[----:B------:R-:W-:Y:S04]  /*0350*/  BSSY.RECONVERGENT B0, `(.L_x_6) ;  /* 0x000000a000007945 */ /* 0x000fe80003800200 */
        /* <DEDUP_REMOVED lines=9> */
.L_x_7:
[----:B------:R-:W-:Y:S05]  /*03f0*/  BSYNC.RECONVERGENT B0 ;  /* 0x0000000000007941 */ /* 0x000fea0003800200 */
.L_x_6:
[----:B------:R-:W1:Y:S01]  /*0400*/  LDCU.64 UR6, c[0x0][0x888] ;  /* 0x00011100ff0677ac */ /* 0x000e620008000a00 */
[----:B------:R-:W-:Y:S02]  /*0410*/  UISETP.EQ.U32.AND UP1, UPT, UR8, URZ, UPT ;  /* 0x000000ff0800728c */ /* 0x000fe4000bf22070 */
[----:B------:R-:W-:Y:S02]  /*0420*/  UPLOP3.LUT UP5, UPT, UPT, UPT, UPT, 0x40, 0x4 ;  /* 0x000000000004789c */ /* 0x000fe40003fae870 */
[----:B-1----:R-:W-:-:S04]  /*0430*/  UISETP.NE.U32.AND UP0, UPT, UR6, URZ, UPT ;  /* 0x000000ff0600728c */ /* 0x002fc8000bf05070 */
[----:B------:R-:W-:-:S04]  /*0440*/  UISETP.NE.AND.EX UP0, UPT, UR7, URZ, UPT, UP0 ;  /* 0x000000ff0700728c */ /* 0x000fc8000bf05300 */
[----:B------:R-:W-:-:S04]  /*0450*/  UISETP.EQ.OR.EX UP3, UPT, UR9, URZ, !UP0, UP1 ;  /* 0x000000ff0900728c */ /* 0x000fc8000c762710 */
[----:B------:R-:W-:-:S05]  /*0460*/  UP2UR UR51, UPR, URZ, 0x8 ;  /* 0x00000008ff337883 */ /* 0x000fca0008000000 */
[----:B------:R-:W-:Y:S07]  /*0470*/  BRA.U !UP3, `(.L_x_8) ;  /* 0x000000010b147547 */ /* 0x000fee000b800000 */
[----:B------:R-:W-:Y:S01]  /*0480*/  PLOP3.LUT P2, PT, PT, PT, UP2, 0x80, 0x8 ;  /* 0x000000000008781c */ /* 0x000fe20003f4f028 */
[----:B------:R-:W-:-:S12]  /*0490*/  UPLOP3.LUT UP5, UPT, UPT, UPT, UP0, 0x40, 0x4 ;  /* 0x000000000004789c */ /* 0x000fd80003fae800 */
[----:B-----5:R-:W-:-:S13]  /*04a0*/  @!P2 FSETP.EQ.AND P1, PT, R141, RZ, PT ;  /* 0x000000ff8d00a20b */ /* 0x020fda0003f22000 */
[----:B------:R-:W-:Y:S01]  /*04b0*/  @!P2 VOTEU.ANY UP1, P1 ;  /* 0x0000000000ffa886 */ /* 0x000fe20000820100 */
[----:B------:R-:W-:-:S11]  /*04c0*/  @!UP2 UPLOP3.LUT UP5, UPT, UPT, UPT, UP1, 0x80, 0x8 ;  /* 0x000000000008a89c */ /* 0x000fd60003faf010 */
.L_x_8:
[----:B------:R-:W1:Y:S01]  /*04d0*/  SHFL.IDX PT, R2, R225, RZ, 0x1f ;  /* 0x00001fffe1027589 */ /* 0x000e6200000e0000 */
[----:B------:R-:W-:-:S04]  /*04e0*/  UISETP.NE.AND UP1, UPT, UR10, 0x2, UPT ;  /* 0x000000020a00788c */ /* 0x000fc8000bf25270 */
[----:B------:R-:W-:Y:S02]  /*04f0*/  UISETP.EQ.AND UP2, UPT, UR5, URZ, !UP1 ;  /* 0x000000ff0500728c */ /* 0x000fe4000cf42270 */
[----:B------:R-:W-:-:S04]  /*0500*/  USEL UR7, URZ, 0x1, UP1 ;  /* 0x00000001ff077887 */ /* 0x000fc80008800000 */
[----:B------:R-:W-:Y:S02]  /*0510*/  PLOP3.LUT P5, PT, P0, PT, UP2, 0x80, 0x8 ;  /* 0x000000000008781c */ /* 0x000fe400007af028 */
[----:B-1----:R-:W-:-:S13]  /*0520*/  ISETP.NE.AND P1, PT, R2, RZ, PT ;  /* 0x000000ff0200720c */ /* 0x002fda0003f25270 */
[----:B------:R-:W-:Y:S05]  /*0530*/  @P1 BRA `(.L_x_9) ;  /* 0x0000000000d01947 */ /* 0x000fea0003800000 */
[----:B------:R-:W-:Y:S01]  /*0540*/  ELECT P1, URZ, PT ;  /* 0x0000000000ff782f */ /* 0x000fe20003820000 */
[----:B------:R-:W-:-:S12]  /*0550*/  BSSY.RECONVERGENT B0, `(.L_x_9) ;  /* 0x0000032000007945 */ /* 0x000fd80003800200 */
[----:B------:R-:W-:Y:S05]  /*0560*/  @!P1 BRA `(.L_x_10) ;  /* 0x0000000000c09947 */ /* 0x000fea0003800000 */
[----:B------:R-:W-:Y:S01]  /*0570*/  UMOV UR8, 0x400 ;  /* 0x0000040000087882 */ /* 0x000fe20000000000 */
[----:B------:R-:W-:Y:S01]  /*0580*/  UMOV UR6, 0x1 ;  /* 0x0000000100067882 */ /* 0x000fe20000000000 */
[----:B------:R-:W-:Y:S02]  /*0590*/  ULEA UR8, UR37, UR8, 0x18 ;  /* 0x0000000825087291 */ /* 0x000fe4000f8ec0ff */
[----:B------:R-:W-:-:S04]  /*05a0*/  UIADD3 UR12, UPT, UPT, -UR6, 0x100000, URZ ;  /* 0x00100000060c7890 */ /* 0x000fc8000fffe1ff */
[----:B------:R-:W-:Y:S02]  /*05b0*/  USHF.L.U32 UR13, UR12, 0xb, URZ ;  /* 0x0000000b0c0d7899 */ /* 0x000fe400080006ff */
[----:B------:R-:W-:Y:S01]  /*05c0*/  USHF.L.U32 UR12, UR12, 0x1, URZ ;  /* 0x000000010c0c7899 */ /* 0x000fe200080006ff */
[----:B------:R-:W1:Y:S11]  /*05d0*/  FENCE.VIEW.ASYNC.S ;  /* 0x00000000000073c6 */ /* 0x000e760000000000 */
[----:B-1----:R1:W2:Y:S01]  /*05e0*/  SYNCS.EXCH.64 URZ, [UR8], UR12 ;  /* 0x0000000c08ff75b2 */ /* 0x0022a20008000100 */
[----:B------:R1:W3:Y:S01]  /*05f0*/  SYNCS.EXCH.64 URZ, [UR8+0xa0], UR12 ;  /* 0x0000a00c08ff75b2 */ /* 0x0002e20008000100 */
[----:B------:R1:W4:Y:S01]  /*0600*/  SYNCS.EXCH.64 URZ, [UR8+0x8], UR12 ;  /* 0x0000080c08ff75b2 */ /* 0x0003220008000100 */
[----:B------:R1:W1:Y:S01]  /*0610*/  SYNCS.EXCH.64 URZ, [UR8+0xa8], UR12 ;  /* 0x0000a80c08ff75b2 */ /* 0x0002620008000100 */
        /* <DEDUP_REMOVED lines=36> */
[----:B--234-:R-:W-:Y:S01]  /*0860*/  NOP ;  /* 0x0000000000007918 */ /* 0x01cfe20000000000 */
.L_x_10:
[----:B-1----:R-:W-:Y:S05]  /*0870*/  BSYNC.RECONVERGENT B0 ;  /* 0x0000000000007941 */ /* 0x002fea0003800200 */
.L_x_9:
[----:B------:R-:W1:Y:S01]  /*0880*/  SHFL.IDX PT, R2, R225, RZ, 0x1f ;  /* 0x00001fffe1027589 */ /* 0x000e6200000e0000 */
[----:B------:R-:W-:Y:S01]  /*0890*/  NOP ;  /* 0x0000000000007918 */ /* 0x000fe20000000000 */
[----:B-1----:R-:W-:-:S13]  /*08a0*/  ISETP.NE.AND P1, PT, R2, 0x1, PT ;  /* 0x000000010200780c */ /* 0x002fda0003f25270 */
[----:B------:R-:W-:Y:S05]  /*08b0*/  @P1 BRA `(.L_x_11) ;  /* 0x00000000003c1947 */ /* 0x000fea0003800000 */
[----:B------:R-:W-:Y:S01]  /*08c0*/  UMOV UR9, 0x400 ;  /* 0x0000040000097882 */ /* 0x000fe20000000000 */
[----:B------:R-:W-:Y:S01]  /*08d0*/  UMOV UR8, 0x20 ;  /* 0x0000002000087882 */ /* 0x000fe20000000000 */
[----:B------:R-:W-:Y:S01]  /*08e0*/  UMOV UR6, 0x80 ;  /* 0x0000008000067882 */ /* 0x000fe20000000000 */
[----:B------:R-:W-:Y:S02]  /*08f0*/  ULEA UR9, UR37, UR9, 0x18 ;  /* 0x0000000925097291 */ /* 0x000fe4000f8ec0ff */
[----:B------:R-:W-:-:S04]  /*0900*/  UIADD3 UR12, UPT, UPT, -UR8, 0x100000, URZ ;  /* 0x00100000080c7890 */ /* 0x000fc8000fffe1ff */
[----:B------:R-:W-:Y:S02]  /*0910*/  USHF.L.U32 UR13, UR12, 0xb, URZ ;  /* 0x0000000b0c0d7899 */ /* 0x000fe400080006ff */
[----:B------:R-:W-:Y:S02]  /*0920*/  USHF.L.U32 UR12, UR12, 0x1, URZ ;  /* 0x000000010c0c7899 */ /* 0x000fe400080006ff */
[----:B------:R-:W-:-:S04]  /*0930*/  UIADD3 UR14, UPT, UPT, -UR6, 0x100000, URZ ;  /* 0x00100000060e7890 */ /* 0x000fc8000fffe1ff */
[----:B------:R-:W-:Y:S02]  /*0940*/  USHF.L.U32 UR15, UR14, 0xb, URZ ;  /* 0x0000000b0e0f7899 */ /* 0x000fe400080006ff */
[----:B------:R-:W-:Y:S01]  /*0950*/  USHF.L.U32 UR14, UR14, 0x1, URZ ;  /* 0x000000010e0e7899 */ /* 0x000fe200080006ff */
[----:B------:R-:W-:Y:S01]  /*0960*/  ELECT P1, URZ, PT ;  /* 0x0000000000ff782f */ /* 0x000fe20003820000 */
[----:B------:R-:W1:Y:S02]  /*0970*/  FENCE.VIEW.ASYNC.S ;  /* 0x00000000000073c6 */ /* 0x000e640000000000 */
[----:B-1----:R1:W2:Y:S08]  /*0980*/  SYNCS.EXCH.64 URZ, [UR9+0x140], UR12 ;  /* 0x0001400c09ff75b2 */ /* 0x0022b00008000100 */
[----:B------:R1:W3:Y:S01]  /*0990*/  SYNCS.EXCH.64 URZ, [UR9+0x148], UR14 ;  /* 0x0001480e09ff75b2 */ /* 0x0002e20008000100 */
[----:B------:R-:W-:Y:S01]  /*09a0*/  NOP ;  /* 0x0000000000007918 */ /* 0x000fe20000000000 */
.L_x_11:
[----:B------:R-:W4:Y:S01]  /*09b0*/  SHFL.IDX PT, R2, R225, RZ, 0x1f ;  /* 0x00001fffe1027589 */ /* 0x000f2200000e0000 */
[----:B------:R-:W-:Y:S01]  /*09c0*/  NOP ;  /* 0x0000000000007918 */ /* 0x000fe20000000000 */
[----:B----4-:R-:W-:-:S13]  /*09d0*/  ISETP.NE.AND P1, PT, R2, 0x3, PT ;  /* 0x000000030200780c */ /* 0x010fda0003f25270 */
[----:B------:R-:W-:Y:S05]  /*09e0*/  @P1 BRA `(.L_x_12) ;  /* 0x00000000002c1947 */ /* 0x000fea0003800000 */
[----:B------:R-:W-:Y:S01]  /*09f0*/  UMOV UR8, 0x400 ;  /* 0x0000040000087882 */ /* 0x000fe20000000000 */
[----:B------:R-:W-:Y:S01]  /*0a00*/  UMOV UR6, 0x20 ;  /* 0x0000002000067882 */ /* 0x000fe20000000000 */
[----:B------:R-:W-:Y:S02]  /*0a10*/  ULEA UR8, UR37, UR8, 0x18 ;  /* 0x0000000825087291 */ /* 0x000fe4000f8ec0ff */
[----:B-1----:R-:W-:-:S04]  /*0a20*/  UIADD3 UR12, UPT, UPT, -UR6, 0x100000, URZ ;  /* 0x00100000060c7890 */ /* 0x002fc8000fffe1ff */
[----:B------:R-:W-:Y:S02]  /*0a30*/  USHF.L.U32 UR13, UR12, 0xb, URZ ;  /* 0x0000000b0c0d7899 */ /* 0x000fe400080006ff */
[----:B------:R-:W-:Y:S01]  /*0a40*/  USHF.L.U32 UR12, UR12, 0x1, URZ ;  /* 0x000000010c0c7899 */ /* 0x000fe200080006ff */
[----:B------:R-:W-:Y:S01]  /*0a50*/  ELECT P1, URZ, PT ;  /* 0x0000000000ff782f */ /* 0x000fe20003820000 */
[----:B------:R-:W1:Y:S10]  /*0a60*/  FENCE.VIEW.ASYNC.S ;  /* 0x00000000000073c6 */ /* 0x000e740000000000 */
[----:B-1----:R4:W1:Y:S01]  /*0a70*/  SYNCS.EXCH.64 URZ, [UR8+0x150], UR12 ;  /* 0x0001500c08ff75b2 */ /* 0x0028620008000100 */
[----:B------:R4:W1:Y:S02]  /*0a80*/  SYNCS.EXCH.64 URZ, [UR8+0x158], UR12 ;  /* 0x0001580c08ff75b2 */ /* 0x0008640008000100 */
[----:B----4-:R-:W-:Y:S01]  /*0a90*/  NOP ;  /* 0x0000000000007918 */ /* 0x010fe20000000000 */
.L_x_12:
[----:B------:R-:W4:Y:S01]  /*0aa0*/  SHFL.IDX PT, R2, R225, RZ, 0x1f ;  /* 0x00001fffe1027589 */ /* 0x000f2200000e0000 */
[----:B------:R-:W-:Y:S01]  /*0ab0*/  NOP ;  /* 0x0000000000007918 */ /* 0x000fe20000000000 */
[----:B----4-:R-:W-:-:S13]  /*0ac0*/  ISETP.NE.AND P1, PT, R2, 0x4, PT ;  /* 0x000000040200780c */ /* 0x010fda0003f25270 */
[----:B------:R-:W-:Y:S05]  /*0ad0*/  @P1 BRA `(.L_x_13) ;  /* 0x0000000000481947 */ /* 0x000fea0003800000 */
[----:B-1----:R-:W-:Y:S01]  /*0ae0*/  UMOV UR9, 0x1a0 ;  /* 0x000001a000097882 */ /* 0x002fe20000000000 */
[----:B------:R-:W-:Y:S01]  /*0af0*/  UMOV UR8, 0x400 ;  /* 0x0000040000087882 */ /* 0x000fe20000000000 */
[----:B------:R-:W-:Y:S01]  /*0b00*/  USEL UR9, UR9, 0x1e0, UP5 ;  /* 0x000001e009097887 */ /* 0x000fe2000a800000 */
        /* <DEDUP_REMOVED lines=10> */
[----:B-1----:R4:W1:Y:S08]  /*0bb0*/  SYNCS.EXCH.64 URZ, [UR8+0x160], UR12 ;  /* 0x0001600c08ff75b2 */ /* 0x0028700008000100 */
[----:B------:R4:W1:Y:S01]  /*0bc0*/  SYNCS.EXCH.64 URZ, [UR8+0x170], UR14 ;  /* 0x0001700e08ff75b2 */ /* 0x0008620008000100 */
[----:B------:R4:W1:Y:S01]  /*0bd0*/  SYNCS.EXCH.64 URZ, [UR8+0x168], UR12 ;  /* 0x0001680c08ff75b2 */ /* 0x0008620008000100 */
[----:B------:R4:W1:Y:S02]  /*0be0*/  SYNCS.EXCH.64 URZ, [UR8+0x178], UR14 ;  /* 0x0001780e08ff75b2 */ /* 0x0008640008000100 */
[----:B----4-:R-:W-:Y:S01]  /*0bf0*/  NOP ;  /* 0x0000000000007918 */ /* 0x010fe20000000000 */
.L_x_13:
[----:B------:R-:W4:Y:S01]  /*0c00*/  SHFL.IDX PT, R2, R225, RZ, 0x1f ;  /* 0x00001fffe1027589 */ /* 0x000f2200000e0000 */
[----:B------:R-:W-:Y:S01]  /*0c10*/  NOP ;  /* 0x0000000000007918 */ /* 0x000fe20000000000 */
[----:B----4-:R-:W-:-:S13]  /*0c20*/  ISETP.NE.AND P1, PT, R2, 0x5, PT ;  /* 0x000000050200780c */ /* 0x010fda0003f25270 */
[----:B------:R-:W-:Y:S05]  /*0c30*/  @P1 BRA `(.L_x_14) ;  /* 0x0000000000541947 */ /* 0x000fea0003800000 */
[----:B-1----:R-:W-:Y:S01]  /*0c40*/  UMOV UR9, 0x400 ;  /* 0x0000040000097882 */ /* 0x002fe20000000000 */
        /* <DEDUP_REMOVED lines=14> */
[----:B------:R4:W1:Y:S01]  /*0d30*/  SYNCS.EXCH.64 URZ, [UR9+0x1a8], UR14 ;  /* 0x0001a80e09ff75b2 */ /* 0x0008620008000100 */
[----:B------:R4:W1:Y:S01]  /*0d40*/  SYNCS.EXCH.64 URZ, [UR9+0x190], UR12 ;  /* 0x0001900c09ff75b2 */ /* 0x0008620008000100 */
[----:B------:R4:W1:Y:S01]  /*0d50*/  SYNCS.EXCH.64 URZ, [UR9+0x1b0], UR14 ;  /* 0x0001b00e09ff75b2 */ /* 0x0008620008000100 */
[----:B------:R4:W1:Y:S01]  /*0d60*/  SYNCS.EXCH.64 URZ, [UR9+0x198], UR12 ;  /* 0x0001980c09ff75b2 */ /* 0x0008620008000100 */
[----:B------:R4:W1:Y:S02]  /*0d70*/  SYNCS.EXCH.64 URZ, [UR9+0x1b8], UR14 ;  /* 0x0001b80e09ff75b2 */ /* 0x0008640008000100 */
[----:B----4-:R-:W-:Y:S01]  /*0d80*/  NOP ;  /* 0x0000000000007918 */ /* 0x010fe20000000000 */
.L_x_14:
[----:B------:R-:W4:Y:S01]  /*0d90*/  SHFL.IDX PT, R2, R225, RZ, 0x1f ;  /* 0x00001fffe1027589 */ /* 0x000f2200000e0000 */
[----:B------:R-:W-:Y:S01]  /*0da0*/  ISETP.NE.OR P0, PT, RZ, UR10, !P0 ;  /* 0x0000000aff007c0c */ /* 0x000fe2000c705670 */
        /* <DEDUP_REMOVED lines=12> */
[----:B------:R4:W1:Y:S01]  /*0e70*/  SYNCS.EXCH.64 URZ, [UR8+0x1d0], UR12 ;  /* 0x0001d00c08ff75b2 */ /* 0x0008620008000100 */
[----:B------:R4:W1:Y:S01]  /*0e80*/  SYNCS.EXCH.64 URZ, [UR8+0x1c8], UR12 ;  /* 0x0001c80c08ff75b2 */ /* 0x0008620008000100 */
[----:B------:R4:W1:Y:S02]  /*0e90*/  SYNCS.EXCH.64 URZ, [UR8+0x1d8], UR12 ;  /* 0x0001d80c08ff75b2 */ /* 0x0008640008000100 */
[----:B----4-:R-:W-:Y:S01]  /*0ea0*/  NOP ;  /* 0x0000000000007918 */ /* 0x010fe20000000000 */
.L_x_15:
[----:B------:R-:W-:Y:S01]  /*0eb0*/  VOTEU.ALL UP1, P0 ;  /* 0x0000000000ff7886 */ /* 0x000fe20000020000 */
[----:B------:R-:W4:Y:S01]  /*0ec0*/  LDCU UR8, c[0x0][0x36c] ;  /* 0x00006d80ff0877ac */ /* 0x000f220008000800 */
[----:B------:R-:W-:Y:S01]  /*0ed0*/  NOP ;  /* 0x0000000000007918 */ /* 0x000fe20000000000 */
[----:B------:R-:W-:Y:S01]  /*0ee0*/  LOP3.LUT R11, R0, 0x1f, RZ, 0xc0, !PT ;  /* 0x0000001f000b7812 */ /* 0x000fe200078ec0ff */
[----:B-1----:R-:W-:Y:S01]  /*0ef0*/  UMOV UR12, 0x20 ;  /* 0x00000020000c7882 */ /* 0x002fe20000000000 */
[----:B------:R-:W-:Y:S01]  /*0f00*/  @!UP1 UMOV UR6, 0x400 ;  /* 0x0000040000069882 */ /* 0x000fe20000000000 */
[----:B------:R-:W-:-:S04]  /*0f10*/  @!UP1 UIADD3 UR12, UPT, UPT, -UR12, 0x100000, URZ ;  /* 0x001000000c0c9890 */ /* 0x000fc8000fffe1ff */
[----:B------:R-:W-:Y:S02]  /*0f20*/  @!UP1 USHF.L.U32 UR13, UR12, 0xb, URZ ;  /* 0x0000000b0c0d9899 */ /* 0x000fe400080006ff */
[----:B------:R-:W-:Y:S02]  /*0f30*/  @!UP1 USHF.L.U32 UR12, UR12, 0x1, URZ ;  /* 0x000000010c0c9899 */ /* 0x000fe400080006ff */
[----:B------:R-:W-:Y:S01]  /*0f40*/  @!UP1 ULEA UR6, UR37, UR6, 0x18 ;  /* 0x0000000625069291 */ /* 0x000fe2000f8ec0ff */
[----:B------:R-:W-:Y:S01]  /*0f50*/  VOTEU.ALL UP1, P0 ;  /* 0x0000000000ff7886 */ /* 0x000fe20000020000 */
[----:B------:R-:W-:Y:S01]  /*0f60*/  UISETP.NE.AND UP4, UPT, UR10, URZ, UPT ;  /* 0x000000ff0a00728c */ /* 0x000fe2000bf85270 */
[----:B------:R-:W1:Y:S09]  /*0f70*/  FENCE.VIEW.ASYNC.S ;  /* 0x00000000000073c6 */ /* 0x000e720000000000 */
[----:B-1----:R1:W1:Y:S01]  /*0f80*/  @!UP1 SYNCS.EXCH.64 URZ, [UR6+0x1e0], UR12 ;  /* 0x0001e00c06ff95b2 */ /* 0x0022620008000100 */
[----:B----4-:R-:W-:-:S09]  /*0f90*/  UISETP.EQ.U32.AND UP1, UPT, UR8, 0x1, UPT ;  /* 0x000000010800788c */ /* 0x010fd2000bf22070 */
[----:B------:R-:W-:Y:S05]  /*0fa0*/  BRA.U !UP1, `(.L_x_16) ;  /* 0x0000000109087547 */ /* 0x000fea000b800000 */
[----:B-123--:R-:W-:Y:S01]  /*0fb0*/  UCGABAR_ARV ;  /* 0x00000000000079c7 */ /* 0x00efe20008000000 */
[----:B------:R-:W-:Y:S05]  /*0fc0*/  BRA `(.L_x_17) ;  /* 0x0000000000047947 */ /* 0x000fea0003800000 */
.L_x_16:
[----:B-123--:R-:W-:Y:S01]  /*0fd0*/  NOP ;  /* 0x0000000000007918 */ /* 0x00efe20000000000 */
.L_x_17:
[----:B------:R-:W1:Y:S01]  /*0fe0*/  S2R R20, SR_CTAID.Y ;  /* 0x0000000000147919 */ /* 0x000e620000002600 */
[----:B------:R-:W-:-:S05]  /*0ff0*/  CS2R.32 R214, SR_CgaSize ;  /* 0x0000000000d67805 */ /* 0x000fca0000008a00 */
[----:B------:R-:W-:-:S05]  /*1000*/  IMAD R214, R214, -0xa0, RZ ;  /* 0xffffff60d6d67824 */ /* 0x000fca00078e02ff */
[----:B------:R-:W-:-:S14]  /*1010*/  R2UR UR6, R214 ;  /* 0x00000000d60672ca */ /* 0x000fdc00000e0000 */
[----:B------:R-:W2:Y:S01]  /*1020*/  LDCU UR6, c[0x0][UR6+0x2b4] ;  /* 0x00005680060677ac */ /* 0x000ea20008000800 */
[----:B------:R-:W3:Y:S01]  /*1030*/  LDC R10, c[0x0][0xb24] ;  /* 0x0002c900ff0a7b82 */ /* 0x000ee20000000800 */
[----:B------:R-:W-:Y:S01]  /*1040*/  PRMT R9, RZ, 0x7610, R9 ;  /* 0x00007610ff097816 */ /* 0x000fe20000000009 */
[----:B------:R-:W4:Y:S01]  /*1050*/  S2R R13, SR_CTAID.X ;  /* 0x00000000000d7919 */ /* 0x000f220000002500 */
[----:B------:R-:W-:-:S05]  /*1060*/  CS2R.32 R214, SR_CgaSize ;  /* 0x0000000000d67805 */ /* 0x000fca0000008a00 */
[----:B------:R-:W-:-:S05]  /*1070*/  IMAD R214, R214, -0xa0, RZ ;  /* 0xffffff60d6d67824 */ /* 0x000fca00078e02ff */
[----:B------:R-:W-:-:S14]  /*1080*/  R2UR UR8, R214 ;  /* 0x00000000d60872ca */ /* 0x000fdc00000e0000 */
[----:B------:R-:W2:Y:S01]  /*1090*/  LDCU UR8, c[0x0][UR8+0x2b0] ;  /* 0x00005600080877ac */ /* 0x000ea20008000800 */
[----:B------:R-:W-:Y:S01]  /*10a0*/  PRMT R8, RZ, 0x7610, R8 ;  /* 0x00007610ff087816 */ /* 0x000fe20000000008 */
[----:B------:R-:W-:Y:S01]  /*10b0*/  UISETP.NE.AND UP2, UPT, UR10, 0x2, UPT ;  /* 0x000000020a00788c */ /* 0x000fe2000bf45270 */
[----:B------:R-:W-:-:S05]  /*10c0*/  CS2R.32 R3, SR_CgaSize ;  /* 0x0000000000037805 */ /* 0x000fca0000008a00 */
[----:B------:R-:W-:-:S06]  /*10d0*/  IMAD R3, R3, -0xa0, RZ ;  /* 0xffffff6003037824 */ /* 0x000fcc00078e02ff */
[----:B------:R-:W2:Y:S01]  /*10e0*/  LDC R3, c[0x0][R3+0x2a0] ;  /* 0x0000a80003037b82 */ /* 0x000ea20000000800 */
[----:B------:R-:W-:-:S05]  /*10f0*/  CS2R.32 R2, SR_CgaSize ;  /* 0x0000000000027805 */ /* 0x000fca0000008a00 */
[----:B------:R-:W-:-:S06]  /*1100*/  IMAD R2, R2, -0xa0, RZ ;  /* 0xffffff6002027824 */ /* 0x000fcc00078e02ff */
[----:B------:R-:W2:Y:S08]  /*1110*/  LDC R2, c[0x0][R2+0x2a4] ;  /* 0x0000a90002027b82 */ /* 0x000eb00000000800 */
[----:B------:R-:W2:Y:S01]  /*1120*/  LDC R134, c[0x0][0xb24] ;  /* 0x0002c900ff867b82 */ /* 0x000ea20000000800 */
[----:B---3--:R-:W-:Y:S02]  /*1130*/  ISETP.GE.AND P0, PT, R10, 0x1, PT ;  /* 0x000000010a00780c */ /* 0x008fe40003f06270 */
[----:B-1----:R-:W-:-:S05]  /*1140*/  I2FP.F32.U32 R4, R20 ;  /* 0x0000001400047245 */ /* 0x002fca0000201000 */
[----:B------:R-:W1:Y:S01]  /*1150*/  S2UR UR36, SR_CTAID.Z ;  /* 0x00000000002479c3 */ /* 0x000e620000002700 */
[----:B----4-:R-:W-:Y:S01]  /*1160*/  I2FP.F32.U32 R5, R13 ;  /* 0x0000000d00057245 */ /* 0x010fe20000201000 */
[----:B--2---:R-:W-:Y:S01]  /*1170*/  FMUL R4, R4, UR6 ;  /* 0x0000000604047c20 */ /* 0x004fe20008400000 */
[----:B------:R-:W2:Y:S01]  /*1180*/  LDCU UR6, c[0x0][0xb30] ;  /* 0x00016600ff0677ac */ /* 0x000ea20008000800 */
[----:B------:R-:W-:Y:S02]  /*1190*/  IMAD.MOV.U32 R21, RZ, RZ, R13 ;  /* 0x000000ffff157224 */ /* 0x000fe400078e000d */
[----:B------:R-:W-:Y:S01]  /*11a0*/  FMUL R5, R5, UR8 ;  /* 0x0000000805057c20 */ /* 0x000fe20008400000 */
[----:B------:R-:W3:Y:S08]  /*11b0*/  F2I.U32.TRUNC.NTZ R203, R4 ;  /* 0x0000000400cb7305 */ /* 0x000ef0000020f000 */
[----:B------:R-:W4:Y:S01]  /*11c0*/  F2I.U32.TRUNC.NTZ R214, R5 ;  /* 0x0000000500d67305 */ /* 0x000f22000020f000 */
[----:B--2---:R-:W-:Y:S01]  /*11d0*/  UISETP.NE.AND UP3, UPT, UR6, 0x1, UPT ;  /* 0x000000010600788c */ /* 0x004fe2000bf65270 */
[----:B---3--:R-:W-:-:S05]  /*11e0*/  IADD3 R203, PT, PT, -R203, RZ, RZ ;  /* 0x000000ffcbcb7210 */ /* 0x008fca0007ffe1ff */
[----:B------:R-:W-:Y:S02]  /*11f0*/  IMAD R203, R2, R203, R20 ;  /* 0x000000cb02cb7224 */ /* 0x000fe400078e0214 */
[----:B----4-:R-:W-:-:S04]  /*1200*/  IMAD.MOV R214, RZ, RZ, -R214 ;  /* 0x000000ffffd67224 */ /* 0x010fc800078e0ad6 */
[----:B------:R-:W-:Y:S01]  /*1210*/  IMAD R214, R3, R214, R13 ;  /* 0x000000d603d67224 */ /* 0x000fe200078e020d */
[----:B-1----:R-:W-:Y:S06]  /*1220*/  BRA.U UP4, `(.L_x_18) ;  /* 0x0000000104287547 */ /* 0x002fec000b800000 */
[----:B------:R-:W-:Y:S01]  /*1230*/  ISETP.NE.AND P1, PT, R203, RZ, PT ;  /* 0x000000ffcb00720c */ /* 0x000fe20003f25270 */
[----:B------:R-:W-:Y:S01]  /*1240*/  IMAD.MOV.U32 R2, RZ, RZ, 0x3 ;  /* 0x00000003ff027424 */ /* 0x000fe200078e00ff */
[C---:B------:R-:W-:Y:S02]  /*1250*/  LOP3.LUT R3, R214.reuse, 0xfffffffe, RZ, 0xc0, !PT ;  /* 0xfffffffed6037812 */ /* 0x040fe400078ec0ff */
[----:B------:R-:W-:Y:S02]  /*1260*/  ISETP.LT.U32.OR P1, PT, R214, 0x2, !P1 ;  /* 0x00000002d600780c */ /* 0x000fe40004f21470 */
[----:B------:R-:W-:Y:S02]  /*1270*/  SHF.L.U32 R2, R2, R3, RZ ;  /* 0x0000000302027219 */ /* 0x000fe400000006ff */
[----:B------:R-:W-:Y:S02]  /*1280*/  SEL R5, RZ, 0x1, !P1 ;  /* 0x00000001ff057807 */ /* 0x000fe40004800000 */
[----:B------:R-:W-:-:S02]  /*1290*/  SEL R4, RZ, 0x2, !P1 ;  /* 0x00000002ff047807 */ /* 0x000fc40004800000 */
[----:B------:R-:W-:-:S03]  /*12a0*/  PRMT R8, R2, 0x7610, R8 ;  /* 0x0000761002087816 */ /* 0x000fc60000000008 */
[----:B------:R-:W-:-:S05]  /*12b0*/  IMAD.IADD R4, R5, 0x1, R4 ;  /* 0x0000000105047824 */ /* 0x000fca00078e0204 */
[----:B------:R-:W-:Y:S02]  /*12c0*/  PRMT R9, R4, 0x7610, R9 ;  /* 0x0000761004097816 */ /* 0x000fe40000000009 */
.L_x_18:
[----:B------:R-:W-:Y:S05]  /*12d0*/  @!P0 BRA `(.L_x_19) ;  /* 0x0000000000b88947 */ /* 0x000fea0003800000 */
[----:B------:R-:W1:Y:S01]  /*12e0*/  LDC.64 R4, c[0x0][0xb18] ;  /* 0x0002c600ff047b82 */ /* 0x000e620000000a00 */
[----:B------:R-:W-:-:S07]  /*12f0*/  ISETP.NE.AND P0, PT, R10, 0x1, PT ;  /* 0x000000010a00780c */ /* 0x000fce0003f05270 */
[----:B------:R-:W2:Y:S08]  /*1300*/  LDC R14, c[0x0][0xb0c] ;  /* 0x0002c300ff0e7b82 */ /* 0x000eb00000000800 */
[----:B------:R-:W3:Y:S08]  /*1310*/  LDC R17, c[0x0][0x370] ;  /* 0x0000dc00ff117b82 */ /* 0x000ef00000000800 */
[----:B------:R-:W4:Y:S01]  /*1320*/  LDC R15, c[0x0][0x374] ;  /* 0x0000dd00ff0f7b82 */ /* 0x000f220000000800 */
[----:B-1----:R-:W-:-:S07]  /*1330*/  ISETP.NE.AND P1, PT, R4, 0x1, PT ;  /* 0x000000010400780c */ /* 0x002fce0003f25270 */
[----:B------:R-:W3:Y:S01]  /*1340*/  LDC.64 R6, c[0x0][0xb10] ;  /* 0x0002c400ff067b82 */ /* 0x000ee20000000a00 */
[----:B--2---:R-:W-:-:S07]  /*1350*/  ISETP.NE.AND P2, PT, R14, 0x1, PT ;  /* 0x000000010e00780c */ /* 0x004fce0003f45270 */
[----:B------:R-:W1:Y:S08]  /*1360*/  LDC R12, c[0x0][0xb20] ;  /* 0x0002c800ff0c7b82 */ /* 0x000e700000000800 */
[----:B------:R-:W2:Y:S01]  /*1370*/  LDC.64 R2, c[0x0][0xb28] ;  /* 0x0002ca00ff027b82 */ /* 0x000ea20000000a00 */
[----:B----4-:R-:W-:-:S04]  /*1380*/  IMAD.HI.U32 R19, R15, R5, RZ ;  /* 0x000000050f137227 */ /* 0x010fc800078e00ff */
[----:B------:R-:W-:-:S04]  /*1390*/  IMAD.HI.U32 R5, R20, R5, RZ ;  /* 0x0000000514057227 */ /* 0x000fc800078e00ff */
[----:B---3--:R-:W-:-:S04]  /*13a0*/  IMAD.HI.U32 R16, R17, R6, RZ ;  /* 0x0000000611107227 */ /* 0x008fc800078e00ff */
[----:B------:R-:W-:Y:S01]  /*13b0*/  IMAD.HI.U32 R18, R13, R6, RZ ;  /* 0x000000060d127227 */ /* 0x000fe200078e00ff */
[-C--:B------:R-:W-:Y:S02]  /*13c0*/  @P2 SHF.R.U32.HI R17, RZ, R7.reuse, R16 ;  /* 0x00000007ff112219 */ /* 0x080fe40000011610 */
[-C--:B-1----:R-:W-:Y:S02]  /*13d0*/  @P1 SHF.R.U32.HI R15, RZ, R12.reuse, R19 ;  /* 0x0000000cff0f1219 */ /* 0x082fe40000011613 */
[----:B------:R-:W-:Y:S02]  /*13e0*/  SHF.R.U32.HI R5, RZ, R12, R5 ;  /* 0x0000000cff057219 */ /* 0x000fe40000011605 */
[----:B------:R-:W-:Y:S02]  /*13f0*/  SHF.R.U32.HI R18, RZ, R7, R18 ;  /* 0x00000007ff127219 */ /* 0x000fe40000011612 */
[----:B------:R-:W-:Y:S01]  /*1400*/  SEL R5, R20, R5, !P1 ;  /* 0x0000000514057207 */ /* 0x000fe20004800000 */
[----:B--2---:R-:W-:Y:S01]  /*1410*/  IMAD.HI.U32 R16, R15, R2, RZ ;  /* 0x000000020f107227 */ /* 0x004fe200078e00ff */
[----:B------:R-:W-:-:S02]  /*1420*/  SEL R21, R13, R18, !P2 ;  /* 0x000000120d157207 */ /* 0x000fc40005000000 */
[----:B------:R-:W-:Y:S01]  /*1430*/  IADD3 R7, PT, PT, -R5, RZ, RZ ;  /* 0x000000ff05077210 */ /* 0x000fe20007ffe1ff */
[----:B------:R-:W-:Y:S01]  /*1440*/  IMAD.HI.U32 R6, R17, R2, RZ ;  /* 0x0000000211067227 */ /* 0x000fe200078e00ff */
[----:B------:R-:W-:-:S03]  /*1450*/  @P0 SHF.R.U32.HI R15, RZ, R3, R16 ;  /* 0x00000003ff0f0219 */ /* 0x000fc60000011610 */
[----:B------:R-:W-:Y:S01]  /*1460*/  IMAD R7, R4, R7, R20 ;  /* 0x0000000704077224 */ /* 0x000fe200078e0214 */
[----:B------:R-:W-:Y:S01]  /*1470*/  @P0 SHF.R.U32.HI R17, RZ, R3, R6 ;  /* 0x00000003ff110219 */ /* 0x000fe20000011606 */
[----:B------:R-:W-:-:S04]  /*1480*/  IMAD R15, R15, R10, RZ ;  /* 0x0000000a0f0f7224 */ /* 0x000fc800078e02ff */
[----:B------:R-:W-:Y:S01]  /*1490*/  IMAD R6, R17, R10, RZ ;  /* 0x0000000a11067224 */ /* 0x000fe200078e02ff */
[----:B------:R-:W-:-:S04]  /*14a0*/  ISETP.GE.AND P1, PT, R5, R15, PT ;  /* 0x0000000f0500720c */ /* 0x000fc80003f26270 */
[----:B------:R-:W-:Y:S01]  /*14b0*/  ISETP.GE.OR P1, PT, R21, R6, P1 ;  /* 0x000000061500720c */ /* 0x000fe20000f26670 */
[----:B------:R-:W-:-:S05]  /*14c0*/  IMAD.HI.U32 R6, R5, R2, RZ ;  /* 0x0000000205067227 */ /* 0x000fca00078e00ff */
[----:B------:R-:W-:-:S04]  /*14d0*/  SHF.R.U32.HI R6, RZ, R3, R6 ;  /* 0x00000003ff067219 */ /* 0x000fc80000011606 */
[----:B------:R-:W-:-:S03]  /*14e0*/  SEL R6, R5, R6, !P0 ;  /* 0x0000000605067207 */ /* 0x000fc60004000000 */
[----:B------:R-:W-:Y:S01]  /*14f0*/  @!P1 IMAD.HI.U32 R12, R21, R2, RZ ;  /* 0x00000002150c9227 */ /* 0x000fe200078e00ff */
[----:B------:R-:W-:-:S04]  /*1500*/  IADD3 R2, PT, PT, -R6, RZ, RZ ;  /* 0x000000ff06027210 */ /* 0x000fc80007ffe1ff */
[----:B------:R-:W-:Y:S01]  /*1510*/  @!P1 SHF.R.U32.HI R12, RZ, R3, R12 ;  /* 0x00000003ff0c9219 */ /* 0x000fe2000001160c */
[----:B------:R-:W-:-:S03]  /*1520*/  IMAD R2, R10, R2, R5 ;  /* 0x000000020a027224 */ /* 0x000fc600078e0205 */
[----:B------:R-:W-:-:S05]  /*1530*/  @!P1 SEL R3, R21, R12, !P0 ;  /* 0x0000000c15039207 */ /* 0x000fca0004000000 */
[--C-:B------:R-:W-:Y:S02]  /*1540*/  @!P1 IMAD.IADD R6, R6, 0x1, -R3.reuse ;  /* 0x0000000106069824 */ /* 0x100fe400078e0a03 */
[----:B------:R-:W-:Y:S01]  /*1550*/  @!P1 IMAD R3, R2, R17, R3 ;  /* 0x0000001102039224 */ /* 0x000fe200078e0203 */
[----:B------:R-:W-:Y:S01]  /*1560*/  IADD3 R2, PT, PT, -R21, RZ, RZ ;  /* 0x000000ff15027210 */ /* 0x000fe20007ffe1ff */
[----:B------:R-:W-:Y:S02]  /*1570*/  @!P1 IMAD R5, R6, R10, R21 ;  /* 0x0000000a06059224 */ /* 0x000fe400078e0215 */
[----:B------:R-:W-:Y:S02]  /*1580*/  @!P1 IMAD.MOV.U32 R21, RZ, RZ, R3 ;  /* 0x000000ffff159224 */ /* 0x000fe400078e0003 */
[----:B------:R-:W-:Y:S02]  /*1590*/  IMAD R2, R14, R2, R13 ;  /* 0x000000020e027224 */ /* 0x000fe400078e020d */
[----:B------:R-:W-:-:S02]  /*15a0*/  IMAD R20, R5, R4, R7 ;  /* 0x0000000405147224 */ /* 0x000fc400078e0207 */
[----:B------:R-:W-:Y:S02]  /*15b0*/  IMAD R21, R21, R14, R2 ;  /* 0x0000000e15157224 */ /* 0x000fe400078e0202 */
.L_x_19:
[----:B------:R-:W-:Y:S05]  /*15c0*/  BRA.U UP3, `(.L_x_20) ;  /* 0x0000000103407547 */ /* 0x000fea000b800000 */
[----:B------:R-:W1:Y:S08]  /*15d0*/  LDC.64 R4, c[0x0][0xb10] ;  /* 0x0002c400ff047b82 */ /* 0x000e700000000a00 */
[----:B------:R-:W2:Y:S08]  /*15e0*/  LDC.64 R2, c[0x0][0xb18] ;  /* 0x0002c600ff027b82 */ /* 0x000eb00000000a00 */
[----:B------:R-:W3:Y:S08]  /*15f0*/  LDC R6, c[0x0][0xb20] ;  /* 0x0002c800ff067b82 */ /* 0x000ef00000000800 */
[----:B------:R-:W4:Y:S01]  /*1600*/  LDC R10, c[0x0][0xb0c] ;  /* 0x0002c300ff0a7b82 */ /* 0x000f220000000800 */
[----:B-1----:R-:W-:-:S05]  /*1610*/  IMAD.HI.U32 R4, R21, R4, RZ ;  /* 0x0000000415047227 */ /* 0x002fca00078e00ff */
[----:B------:R-:W-:Y:S01]  /*1620*/  SHF.R.U32.HI R4, RZ, R5, R4 ;  /* 0x00000005ff047219 */ /* 0x000fe20000011604 */
[----:B--2---:R-:W-:Y:S01]  /*1630*/  IMAD.HI.U32 R3, R20, R3, RZ ;  /* 0x0000000314037227 */ /* 0x004fe200078e00ff */
[----:B------:R-:W-:-:S04]  /*1640*/  ISETP.NE.AND P0, PT, R2, 0x1, PT ;  /* 0x000000010200780c */ /* 0x000fc80003f05270 */
[----:B---3--:R-:W-:-:S04]  /*1650*/  SHF.R.U32.HI R3, RZ, R6, R3 ;  /* 0x00000006ff037219 */ /* 0x008fc80000011603 */
[----:B------:R-:W-:Y:S02]  /*1660*/  SEL R3, R20, R3, !P0 ;  /* 0x0000000314037207 */ /* 0x000fe40004000000 */
[----:B----4-:R-:W-:-:S04]  /*1670*/  ISETP.NE.AND P1, PT, R10, 0x1, PT ;  /* 0x000000010a00780c */ /* 0x010fc80003f25270 */
[----:B------:R-:W-:-:S05]  /*1680*/  SEL R6, R21, R4, !P1 ;  /* 0x0000000415067207 */ /* 0x000fca0004800000 */
[----:B------:R-:W-:Y:S02]  /*1690*/  IMAD.IADD R4, R3, 0x1, -R6 ;  /* 0x0000000103047824 */ /* 0x000fe400078e0a06 */
[----:B------:R-:W-:Y:S02]  /*16a0*/  IMAD.IADD R3, R6, 0x1, -R3 ;  /* 0x0000000106037824 */ /* 0x000fe400078e0a03 */
[----:B------:R-:W-:Y:S02]  /*16b0*/  IMAD R21, R4, R10, R21 ;  /* 0x0000000a04157224 */ /* 0x000fe400078e0215 */
[----:B------:R-:W-:Y:S02]  /*16c0*/  IMAD R20, R3, R2, R20 ;  /* 0x0000000203147224 */ /* 0x000fe400078e0214 */
.L_x_20:
[----:B------:R-:W-:Y:S05]  /*16d0*/  BRA.U !UP1, `(.L_x_21) ;  /* 0x00000001090c7547 */ /* 0x000fea000b800000 */
[----:B------:R-:W-:Y:S01]  /*16e0*/  UCGABAR_WAIT ;  /* 0x0000000000007dc7 */ /* 0x000fe20008000000 */
[----:B------:R-:W-:Y:S01]  /*16f0*/  CCTL.IVALL ;  /* 0x00000000ff00798f */ /* 0x000fe20002000000 */
[----:B------:R-:W-:Y:S05]  /*1700*/  BRA `(.L_x_22) ;  /* 0x0000000000047947 */ /* 0x000fea0003800000 */
.L_x_21:
[----:B------:R-:W-:Y:S06]  /*1710*/  BAR.SYNC.DEFER_BLOCKING 0x0 ;  /* 0x0000000000007b1d */ /* 0x000fec0000010000 */
.L_x_22:
[----:B------:R-:W-:Y:S05]  /*1720*/  BRA.U UP2, `(.L_x_23) ;  /* 0x0000001902f07547 */ /* 0x000fea000b800000 */
[----:B------:R-:W1:Y:S01]  /*1730*/  LDCU UR15, c[0x0][0x38c] ;  /* 0x00007180ff0f77ac */ /* 0x000e620008000800 */
[----:B------:R-:W2:Y:S01]  /*1740*/  LDC R9, c[0x0][0x370] ;  /* 0x0000dc00ff097b82 */ /* 0x000ea20000000800 */
[C---:B------:R-:W-:Y:S02]  /*1750*/  IMAD.SHL.U32 R17, R13.reuse, 0x20, RZ ;  /* 0x000000200d117824 */ /* 0x040fe400078e00ff */
[----:B------:R-:W-:Y:S01]  /*1760*/  HFMA2 R15, -RZ, RZ, 0, 5.9604644775390625e-08 ;  /* 0x00000001ff0f7431 */ /* 0x000fe200000001ff */
[----:B------:R-:W-:Y:S01]  /*1770*/  UISETP.NE.AND UP1, UPT, UR10, URZ, UPT ;  /* 0x000000ff0a00728c */ /* 0x000fe2000bf25270 */
[----:B------:R-:W-:Y:S01]  /*1780*/  IMAD.SHL.U32 R16, R13, 0x80, RZ ;  /* 0x000000800d107824 */ /* 0x000fe200078e00ff */
[----:B------:R-:W-:Y:S01]  /*1790*/  ISETP.NE.AND P4, PT, R11, RZ, P5 ;  /* 0x000000ff0b00720c */ /* 0x000fe20002f85270 */
[----:B------:R-:W-:Y:S01]  /*17a0*/  IMAD.MOV.U32 R14, RZ, RZ, RZ ;  /* 0x000000ffff0e7224 */ /* 0x000fe200078e00ff */
[----:B------:R-:W-:Y:S01]  /*17b0*/  CS2R R12, SRZ ;  /* 0x00000000000c7805 */ /* 0x000fe2000001ff00 */
[----:B------:R-:W3:Y:S01]  /*17c0*/  LDC R0, c[0x0][0x374] ;  /* 0x0000dd00ff007b82 */ /* 0x000ee20000000800 */
[----:B------:R-:W-:Y:S01]  /*17d0*/  MOV R10, 0x1 ;  /* 0x00000001000a7802 */ /* 0x000fe20000000f00 */
[----:B------:R-:W4:Y:S01]  /*17e0*/  LDCU.64 UR24, c[0x0][0x348] ;  /* 0x00006900ff1877ac */ /* 0x000f220008000a00 */
[----:B------:R-:W-:Y:S01]  /*17f0*/  LOP3.LUT R17, R17, 0x20, RZ, 0xc0, !PT ;  /* 0x0000002011117812 */ /* 0x000fe200078ec0ff */
[----:B------:R-:W-:Y:S01]  /*1800*/  USEL UR7, UR7, 0x2, UP1 ;  /* 0x0000000207077887 */ /* 0x000fe20008800000 */
[----:B------:R-:W-:Y:S01]  /*1810*/  UMOV UR13, URZ ;  /* 0x000000ff000d7c82 */ /* 0x000fe20008000000 */
[----:B-1----:R-:W-:-:S04]  /*1820*/  UIADD3 UR4, UPT, UPT, UR15, 0x3f, URZ ;  /* 0x0000003f0f047890 */ /* 0x002fc8000fffe0ff */
[----:B------:R-:W-:-:S04]  /*1830*/  USHF.R.S32.HI UR22, URZ, 0x1f, UR4 ;  /* 0x0000001fff167899 */ /* 0x000fc80008011404 */
[----:B------:R-:W-:Y:S02]  /*1840*/  ULEA.HI UR22, UR22, UR4, URZ, 0x6 ;  /* 0x0000000416167291 */ /* 0x000fe4000f8f30ff */
[----:B------:R-:W-:Y:S02]  /*1850*/  UIADD3 UR4, UPT, UPT, UR15, -0x1, URZ ;  /* 0xffffffff0f047890 */ /* 0x000fe4000fffe0ff */
[----:B------:R-:W-:Y:S02]  /*1860*/  USHF.R.S32.HI UR22, URZ, 0x6, UR22 ;  /* 0x00000006ff167899 */ /* 0x000fe40008011416 */
[----:B------:R-:W-:Y:S02]  /*1870*/  UISETP.GE.U32.AND UP2, UPT, UR4, -0x7f, UPT ;  /* 0xffffff810400788c */ /* 0x000fe4000bf46070 */
[----:B------:R-:W-:Y:S02]  /*1880*/  UISETP.LT.U32.AND UP0, UPT, UR22, 0x14, UPT ;  /* 0x000000141600788c */ /* 0x000fe4000bf01070 */
[----:B------:R-:W-:-:S02]  /*1890*/  UIADD3 UR15, UPT, UPT, UR15, 0x7e, URZ ;  /* 0x0000007e0f0f7890 */ /* 0x000fc4000fffe0ff */
[----:B------:R-:W-:-:S04]  /*18a0*/  USEL UR21, UR22, 0x14, UP0 ;  /* 0x0000001416157887 */ /* 0x000fc80008000000 */
[----:B------:R-:W-:Y:S02]  /*18b0*/  UIADD3 UR6, UPT, UPT, UR21, -0x1, URZ ;  /* 0xffffffff15067890 */ /* 0x000fe4000fffe0ff */
[----:B------:R-:W-:Y:S02]  /*18c0*/  @UP2 UIADD3 UR6, UPT, UPT, UR21, URZ, URZ ;  /* 0x000000ff15062290 */ /* 0x000fe4000fffe0ff */
[----:B------:R-:W-:Y:S02]  /*18d0*/  UIADD3 UR14, UPT, UPT, UR22, -UR21, URZ ;  /* 0x80000015160e7290 */ /* 0x000fe4000fffe0ff */
[----:B------:R-:W-:Y:S02]  /*18e0*/  UIADD3 UR5, UPT, UPT, UR6, 0x1, URZ ;  /* 0x0000000106057890 */ /* 0x000fe4000fffe0ff */
[----:B--2-4-:R-:W-:-:S12]  /*18f0*/  UIADD3 UR6, UPT, UPT, -UR6, URZ, URZ ;  /* 0x000000ff06067290 */ /* 0x014fd8000fffe1ff */
.L_x_43:
[----:B------:R-:W-:Y:S01]  /*1900*/  UISETP.NE.AND UP0, UPT, UR37, URZ, UPT ;  /* 0x000000ff2500728c */ /* 0x000fe2000bf05270 */
[----:B------:R-:W1:Y:S08]  /*1910*/  S2UR UR37, SR_CgaCtaId ;  /* 0x00000000002579c3 */ /* 0x000e700000008800 */
[----:B------:R-:W-:Y:S05]  /*1920*/  BRA.U UP0, `(.L_x_24) ;  /* 0x0000000100347547 */ /* 0x000fea000b800000 */
[----:B------:R-:W2:Y:S01]  /*1930*/  S2R R2, SR_CgaCtaId ;  /* 0x0000000000027919 */ /* 0x000ea20000008800 */
[----:B------:R-:W-:-:S04]  /*1940*/  MOV R3, 0x400 ;  /* 0x0000040000037802 */ /* 0x000fc80000000f00 */
[----:B--2---:R-:W-:Y:S02]  /*1950*/  LEA R3, R2, R3, 0x18 ;  /* 0x0000000302037211 */ /* 0x004fe400078ec0ff */
[----:B------:R-:W-:-:S03]  /*1960*/  SHF.L.U32 R2, R10, 0x1f, RZ ;  /* 0x0000001f0a027819 */ /* 0x000fc600000006ff */
[----:B------:R-:W-:-:S04]  /*1970*/  IMAD R3, R12, 0x8, R3 ;  /* 0x000000080c037824 */ /* 0x000fc800078e0203 */
[----:B------:R-:W2:Y:S02]  /*1980*/  SYNCS.PHASECHK.TRANS64.TRYWAIT P0, [R3+URZ+0x1d0], R2 ;  /* 0x0001d002030075a7 */ /* 0x000ea400080011ff */
[----:B--2---:R-:W-:Y:S05]  /*1990*/  @!P0 BRA `(.L_x_25) ;  /* 0x0000006000e48947 */ /* 0x004fea0003800000 */
.L_x_132:
[----:B------:R-:W-:Y:S01]  /*19a0*/  VIADD R12, R12, 0x1 ;  /* 0x000000010c0c7836 */ /* 0x000fe20000000000 */
[----:B------:R2:W-:Y:S04]  /*19b0*/  SYNCS.ARRIVE.TRANS64.A1T0 RZ, [R3+URZ+0x1c0], RZ ;  /* 0x0001c0ff03ff79a7 */ /* 0x0005e800081000ff */
[----:B------:R-:W-:-:S04]  /*19c0*/  ISETP.NE.AND P0, PT, R12, 0x2, PT ;  /* 0x000000020c00780c */ /* 0x000fc80003f05270 */
[----:B------:R-:W-:Y:S02]  /*19d0*/  SEL R12, R12, RZ, P0 ;  /* 0x000000ff0c0c7207 */ /* 0x000fe40000000000 */
[----:B--2---:R-:W-:-:S04]  /*19e0*/  SEL R3, RZ, 0x1, P0 ;  /* 0x00000001ff037807 */ /* 0x004fc80000000000 */
[----:B------:R-:W-:-:S07]  /*19f0*/  LOP3.LUT R10, R10, R3, RZ, 0x3c, !PT ;  /* 0x000000030a0a7212 */ /* 0x000fce00078e3cff */
.L_x_24:
[----:B------:R-:W-:Y:S01]  /*1a00*/  UMOV UR4, 0x400 ;  /* 0x0000040000047882 */ /* 0x000fe20000000000 */
[----:B------:R-:W-:Y:S01]  /*1a10*/  LEA.HI R3, R21, R21, RZ, 0x1 ;  /* 0x0000001515037211 */ /* 0x000fe200078f08ff */
[----:B-1----:R-:W-:Y:S01]  /*1a20*/  ULEA UR4, UR37, UR4, 0x18 ;  /* 0x0000000425047291 */ /* 0x002fe2000f8ec0ff */
[----:B------:R-:W-:Y:S01]  /*1a30*/  SHF.L.U32 R2, R15, 0x1f, RZ ;  /* 0x0000001f0f027819 */ /* 0x000fe200000006ff */
[----:B------:R-:W-:Y:S01]  /*1a40*/  UISETP.GE.U32.AND UP0, UPT, UR15, 0x7f, UPT ;  /* 0x0000007f0f00788c */ /* 0x000fe2000bf06070 */
[----:B------:R-:W-:Y:S01]  /*1a50*/  R2UR UR35, R16 ;  /* 0x00000000102372ca */ /* 0x000fe200000e0000 */
[----:B------:R-:W-:Y:S01]  /*1a60*/  ULEA UR8, UR13, UR4, 0x3 ;  /* 0x000000040d087291 */ /* 0x000fe2000f8e18ff */
[----:B------:R-:W-:Y:S01]  /*1a70*/  IMAD.SHL.U32 R3, R3, 0x80, RZ ;  /* 0x0000008003037824 */ /* 0x000fe200078e00ff */
[----:B------:R-:W-:Y:S01]  /*1a80*/  R2UR UR11, R17 ;  /* 0x00000000110b72ca */ /* 0x000fe200000e0000 */
[----:B------:R-:W-:-:S03]  /*1a90*/  UMOV UR23, URZ ;  /* 0x000000ff00177c82 */ /* 0x000fc60008000000 */
[----:B------:R-:W-:-:S03]  /*1aa0*/  LOP3.LUT R3, R3, 0xffffff00, RZ, 0xc0, !PT ;  /* 0xffffff0003037812 */ /* 0x000fc600078ec0ff */
[----:B------:R1:W2:Y:S01]  /*1ab0*/  SYNCS.PHASECHK.TRANS64.TRYWAIT P0, [UR8+0xa0], R2 ;  /* 0x0000a002ff0075a7 */ /* 0x0002a20008001108 */
[----:B------:R-:W-:Y:S02]  /*1ac0*/  R2UR UR9, R3 ;  /* 0x00000000030972ca */ /* 0x000fe400000e0000 */
[----:B------:R-:W-:-:S11]  /*1ad0*/  R2UR UR8, R20 ;  /* 0x00000000140872ca */ /* 0x000fd600000e0000 */
[----:B------:R-:W-:Y:S02]  /*1ae0*/  ULOP3.LUT UR35, UR9, 0x80, UR35, 0xf8, !UPT ;  /* 0x0000008009237892 */ /* 0x000fe4000f8ef823 */
[----:B------:R-:W-:Y:S01]  /*1af0*/  ULEA UR11, UR8, UR11, 0x6 ;  /* 0x0000000b080b7291 */ /* 0x000fe2000f8e30ff */
[----:B------:R-:W-:Y:S11]  /*1b00*/  BRA.U !UP0, `(.L_x_26) ;  /* 0x0000000108c07547 */ /* 0x000ff6000b800000 */
[----:B------:R-:W-:Y:S01]  /*1b10*/  UMOV UR16, UR6 ;  /* 0x0000000600107c82 */ /* 0x000fe20008000000 */
[----:B------:R-:W-:Y:S01]  /*1b20*/  UMOV UR17, UR13 ;  /* 0x0000000d00117c82 */ /* 0x000fe20008000000 */
[----:B------:R-:W-:-:S05]  /*1b30*/  UMOV UR34, URZ ;  /* 0x000000ff00227c82 */ /* 0x000fca0008000000 */
.L_x_32:
[----:B------:R-:W-:Y:S01]  /*1b40*/  ULEA UR33, UR17, UR4, 0x3 ;  /* 0x0000000411217291 */ /* 0x000fe2000f8e18ff */
[----:B------:R-:W-:Y:S01]  /*1b50*/  @P5 MOV R3, 0x5000 ;  /* 0x0000500000035802 */ /* 0x000fe20000000f00 */
[----:B-12-4-:R-:W-:Y:S10]  /*1b60*/  @P0 BRA `(.L_x_27) ;  /* 0x00000000000c0947 */ /* 0x016ff40003800000 */
[----:B------:R-:W-:-:S04]  /*1b70*/  SHF.L.U32 R5, R15, 0x1f, RZ ;  /* 0x0000001f0f057819 */ /* 0x000fc800000006ff */
[----:B------:R-:W2:Y:S02]  /*1b80*/  SYNCS.PHASECHK.TRANS64.TRYWAIT P0, [UR33+0xa0], R5 ;  /* 0x0000a005ff0075a7 */ /* 0x000ea40008001121 */
[----:B--2---:R-:W-:Y:S05]  /*1b90*/  @!P0 BRA `(.L_x_28) ;  /* 0x0000006000788947 */ /* 0x004fea0003800000 */
.L_x_27:
[----:B------:R2:W-:Y:S01]  /*1ba0*/  @P5 SYNCS.ARRIVE.TRANS64 RZ, [UR33], R3 ;  /* 0x00000003ffff59a7 */ /* 0x0005e20008000021 */
[----:B------:R-:W-:Y:S02]  /*1bb0*/  ULOP3.LUT UR8, UR7, 0x2, URZ, 0xfc, !UPT ;  /* 0x0000000207087892 */ /* 0x000fe4000f8efcff */
[----:B------:R-:W-:Y:S02]  /*1bc0*/  UIADD3 UR16, UPT, UPT, UR16, 0x1, URZ ;  /* 0x0000000110107890 */ /* 0x000fe4000fffe0ff */
[----:B------:R-:W-:Y:S02]  /*1bd0*/  UISETP.NE.AND UP0, UPT, UR8, 0x2, UPT ;  /* 0x000000020800788c */ /* 0x000fe4000bf05270 */
[----:B------:R-:W-:-:S07]  /*1be0*/  UISETP.NE.AND UP2, UPT, UR16, 0x1, UPT ;  /* 0x000000011000788c */ /* 0x000fce000bf45270 */
[----:B------:R-:W-:Y:S05]  /*1bf0*/  BRA.U UP0, `(.L_x_29) ;  /* 0x0000000100047547 */ /* 0x000fea000b800000 */
[----:B------:R-:W-:Y:S05]  /*1c00*/  BPT.TRAP 0x1 ;  /* 0x000000040000795c */ /* 0x000fea0000300000 */
.L_x_29:
[----:B------:R-:W-:Y:S04]  /*1c10*/  BSSY.RECONVERGENT B0, `(.L_x_30) ;  /* 0x0000003000007945 */ /* 0x000fe80003800200 */
[----:B------:R-:W-:Y:S05]  /*1c20*/  @!P4 BRA `(.L_x_31) ;  /* 0x000000000004c947 */ /* 0x000fea0003800000 */
[----:B------:R-:W-:Y:S05]  /*1c30*/  BPT.TRAP 0x1 ;  /* 0x000000040000795c */ /* 0x000fea0000300000 */
.L_x_31:
[----:B------:R-:W-:Y:S05]  /*1c40*/  BSYNC.RECONVERGENT B0 ;  /* 0x0000000000007941 */ /* 0x000fea0003800200 */
.L_x_30:
[----:B------:R-:W-:Y:S02]  /*1c50*/  UIADD3 UR13, UPT, UPT, UR17, 0x1, URZ ;  /* 0x00000001110d7890 */ /* 0x000fe4000fffe0ff */
[----:B------:R-:W-:Y:S02]  /*1c60*/  ULEA UR32, UR17, UR4, 0xd ;  /* 0x0000000411207291 */ /* 0x000fe4000f8e68ff */
[----:B------:R-:W-:Y:S02]  /*1c70*/  UISETP.NE.AND UP0, UPT, UR13, 0x14, UPT ;  /* 0x000000140d00788c */ /* 0x000fe4000bf05270 */
[----:B------:R-:W-:Y:S02]  /*1c80*/  UIADD3 UR28, UP1, UPT, UR24, 0x80, URZ ;  /* 0x00000080181c7890 */ /* 0x000fe4000ff3e0ff */
[----:B------:R-:W-:Y:S02]  /*1c90*/  USEL UR9, URZ, 0x1, UP0 ;  /* 0x00000001ff097887 */ /* 0x000fe40008000000 */
[----:B------:R-:W-:-:S02]  /*1ca0*/  USEL UR13, UR13, URZ, UP0 ;  /* 0x000000ff0d0d7287 */ /* 0x000fc40008000000 */
[----:B------:R-:W-:Y:S02]  /*1cb0*/  UIADD3 UR26, UP0, UPT, UR24, 0x180, URZ ;  /* 0x00000180181a7890 */ /* 0x000fe4000ff1e0ff */
[----:B------:R-:W-:Y:S01]  /*1cc0*/  ULEA UR8, UR13, UR4, 0x3 ;  /* 0x000000040d087291 */ /* 0x000fe2000f8e18ff */
[----:B------:R-:W-:Y:S01]  /*1cd0*/  LOP3.LUT R15, R15, UR9, RZ, 0x3c, !PT ;  /* 0x000000090f0f7c12 */ /* 0x000fe2000f8e3cff */
[----:B------:R-:W-:Y:S02]  /*1ce0*/  ULOP3.LUT UR33, UR33, 0xfefffff8, URZ, 0xc0, !UPT ;  /* 0xfefffff821217892 */ /* 0x000fe4000f8ec0ff */
[----:B------:R-:W-:Y:S01]  /*1cf0*/  UIADD3.X UR29, UPT, UPT, URZ, UR25, URZ, UP1, !UPT ;  /* 0x00000019ff1d7290 */ /* 0x000fe20008ffe4ff */
[----:B-1----:R-:W-:Y:S01]  /*1d00*/  SHF.L.U32 R2, R15, 0x1f, RZ ;  /* 0x0000001f0f027819 */ /* 0x002fe200000006ff */
[----:B------:R-:W-:Y:S02]  /*1d10*/  UIADD3 UR32, UPT, UPT, UR32, 0x4600, URZ ;  /* 0x0000460020207890 */ /* 0x000fe4000fffe0ff */
[----:B------:R-:W-:Y:S01]  /*1d20*/  UIADD3.X UR27, UPT, UPT, URZ, UR25, URZ, UP0, !UPT ;  /* 0x00000019ff1b7290 */ /* 0x000fe200087fe4ff */
[----:B------:R4:W1:Y:S01]  /*1d30*/  SYNCS.PHASECHK.TRANS64.TRYWAIT P0, [UR8+0xa0], R2 ;  /* 0x0000a002ff0075a7 */ /* 0x0008620008001108 */
[----:B------:R-:W-:Y:S01]  /*1d40*/  ULEA UR8, UR17, UR4, 0xb ;  /* 0x0000000411087291 */ /* 0x000fe2000f8e58ff */
[----:B------:R-:W-:Y:S01]  /*1d50*/  UMOV UR18, 0x0 ;  /* 0x0000000000127882 */ /* 0x000fe20000000000 */
[----:B------:R-:W-:-:S02]  /*1d60*/  UMOV UR19, 0x10000000 ;  /* 0x1000000000137882 */ /* 0x000fc40000000000 */
[----:B------:R-:W-:Y:S01]  /*1d70*/  UIADD3 UR8, UPT, UPT, UR8, 0x2c600, URZ ;  /* 0x0002c60008087890 */ /* 0x000fe2000fffe0ff */
[----:B------:R2:W-:Y:S01]  /*1d80*/  UTMALDG.3D.2CTA [UR32], [UR28], desc[UR18] ;  /* 0x000012201c0075b4 */ /* 0x0005e20008211000 */
[----:B------:R-:W-:Y:S01]  /*1d90*/  UMOV UR10, UR34 ;  /* 0x00000022000a7c82 */ /* 0x000fe20008000000 */
[----:B------:R-:W-:Y:S01]  /*1da0*/  UMOV UR12, UR36 ;  /* 0x00000024000c7c82 */ /* 0x000fe20008000000 */
[----:B------:R-:W-:Y:S01]  /*1db0*/  UMOV UR9, UR33 ;  /* 0x0000002100097c82 */ /* 0x000fe20008000000 */
[----:B------:R-:W-:Y:S01]  /*1dc0*/  UMOV UR23, UR5 ;  /* 0x0000000500177c82 */ /* 0x000fe20008000000 */
[----:B------:R-:W-:-:S03]  /*1dd0*/  UMOV UR17, UR13 ;  /* 0x0000000d00117c82 */ /* 0x000fc60008000000 */
[----:B------:R4:W-:Y:S01]  /*1de0*/  UTMALDG.3D.2CTA [UR8], [UR26], desc[UR18] ;  /* 0x000012081a0075b4 */ /* 0x0009e20008211000 */
[----:B--2---:R-:W-:Y:S01]  /*1df0*/  UIADD3 UR34, UPT, UPT, UR34, 0x40, URZ ;  /* 0x0000004022227890 */ /* 0x004fe2000fffe0ff */
[----:B------:R-:W-:Y:S11]  /*1e00*/  BRA.U UP2, `(.L_x_32) ;  /* 0xfffffffd024c7547 */ /* 0x000ff6000b83ffff */
.L_x_26:
[----:B-12---:R-:W-:Y:S01]  /*1e10*/  PLOP3.LUT P0, PT, PT, PT, UP5, 0x80, 0x8 ;  /* 0x000000000008781c */ /* 0x006fe20003f0f058 */
[----:B----4-:R-:W-:Y:S01]  /*1e20*/  ULEA UR8, UR13, UR4, 0x3 ;  /* 0x000000040d087291 */ /* 0x010fe2000f8e18ff */
[----:B------:R-:W-:Y:S01]  /*1e30*/  SHF.L.U32 R2, R15, 0x1f, RZ ;  /* 0x0000001f0f027819 */ /* 0x000fe200000006ff */
[----:B------:R-:W-:-:S10]  /*1e40*/  UISETP.GT.AND UP0, UPT, UR22, UR21, UPT ;  /* 0x000000151600728c */ /* 0x000fd4000bf04270 */
[----:B------:R-:W-:Y:S01]  /*1e50*/  @!P0 SYNCS.ARRIVE.TRANS64.A1T0 RZ, [UR4+0x158], RZ ;  /* 0x000158ffffff89a7 */ /* 0x000fe20008100004 */
[----:B------:R1:W2:Y:S01]  /*1e60*/  SYNCS.PHASECHK.TRANS64.TRYWAIT P0, [UR8+0xa0], R2 ;  /* 0x0000a002ff0075a7 */ /* 0x0002a20008001108 */
[----:B------:R-:W-:Y:S05]  /*1e70*/  BRA.U !UP0, `(.L_x_33) ;  /* 0x0000000108c07547 */ /* 0x000fea000b800000 */
[----:B------:R-:W-:Y:S01]  /*1e80*/  UIADD3 UR26, UPT, UPT, UR14, UR23, URZ ;  /* 0x000000170e1a7290 */ /* 0x000fe2000fffe0ff */
[----:B------:R-:W-:-:S11]  /*1e90*/  UMOV UR27, UR13 ;  /* 0x0000000d001b7c82 */ /* 0x000fd60008000000 */
.L_x_39:
[----:B------:R-:W-:Y:S01]  /*1ea0*/  ULEA UR17, UR27, UR4, 0x3 ;  /* 0x000000041b117291 */ /* 0x000fe2000f8e18ff */
[----:B--2---:R-:W-:Y:S01]  /*1eb0*/  @P5 MOV R3, 0x5000 ;  /* 0x0000500000035802 */ /* 0x004fe20000000f00 */
[----:B-12---:R-:W-:Y:S10]  /*1ec0*/  @P0 BRA `(.L_x_34) ;  /* 0x00000000000c0947 */ /* 0x006ff40003800000 */
[----:B------:R-:W-:-:S04]  /*1ed0*/  SHF.L.U32 R5, R15, 0x1f, RZ ;  /* 0x0000001f0f057819 */ /* 0x000fc800000006ff */
[----:B------:R-:W2:Y:S02]  /*1ee0*/  SYNCS.PHASECHK.TRANS64.TRYWAIT P0, [UR17+0xa0], R5 ;  /* 0x0000a005ff0075a7 */ /* 0x000ea40008001111 */
[----:B--2---:R-:W-:Y:S05]  /*1ef0*/  @!P0 BRA `(.L_x_35) ;  /* 0x0000005c00b88947 */ /* 0x004fea0003800000 */
.L_x_34:
[----:B------:R2:W-:Y:S01]  /*1f00*/  @P5 SYNCS.ARRIVE.TRANS64 RZ, [UR17], R3 ;  /* 0x00000003ffff59a7 */ /* 0x0005e20008000011 */
[----:B------:R-:W-:-:S04]  /*1f10*/  ULOP3.LUT UR8, UR7, 0x2, URZ, 0xfc, !UPT ;  /* 0x0000000207087892 */ /* 0x000fc8000f8efcff */
[----:B------:R-:W-:-:S09]  /*1f20*/  UISETP.NE.AND UP0, UPT, UR8, 0x2, UPT ;  /* 0x000000020800788c */ /* 0x000fd2000bf05270 */
[----:B------:R-:W-:Y:S05]  /*1f30*/  BRA.U UP0, `(.L_x_36) ;  /* 0x0000000100047547 */ /* 0x000fea000b800000 */
[----:B------:R-:W-:Y:S05]  /*1f40*/  BPT.TRAP 0x1 ;  /* 0x000000040000795c */ /* 0x000fea0000300000 */
.L_x_36:
[----:B------:R-:W-:Y:S04]  /*1f50*/  BSSY.RECONVERGENT B0, `(.L_x_37) ;  /* 0x0000003000007945 */ /* 0x000fe80003800200 */
[----:B------:R-:W-:Y:S05]  /*1f60*/  @!P4 BRA `(.L_x_38) ;  /* 0x000000000004c947 */ /* 0x000fea0003800000 */
[----:B------:R-:W-:Y:S05]  /*1f70*/  BPT.TRAP 0x1 ;  /* 0x000000040000795c */ /* 0x000fea0000300000 */
.L_x_38:
[----:B------:R-:W-:Y:S05]  /*1f80*/  BSYNC.RECONVERGENT B0 ;  /* 0x0000000000007941 */ /* 0x000fea0003800200 */
.L_x_37:
        /* <DEDUP_REMOVED lines=9> */
[----:B------:R-:W-:Y:S02]  /*2020*/  USHF.L.U32 UR18, UR23, 0x6, URZ ;  /* 0x0000000617127899 */ /* 0x000fe400080006ff */
[----:B------:R-:W-:Y:S01]  /*2030*/  ULOP3.LUT UR17, UR17, 0xfefffff8, URZ, 0xc0, !UPT ;  /* 0xfefffff811117892 */ /* 0x000fe2000f8ec0ff */
[----:B-1----:R-:W-:Y:S01]  /*2040*/  SHF.L.U32 R2, R15, 0x1f, RZ ;  /* 0x0000001f0f027819 */ /* 0x002fe200000006ff */
[----:B------:R-:W-:Y:S02]  /*2050*/  UIADD3 UR16, UPT, UPT, UR16, 0x4600, URZ ;  /* 0x0000460010107890 */ /* 0x000fe4000fffe0ff */
[----:B------:R-:W-:Y:S01]  /*2060*/  UIADD3.X UR33, UPT, UPT, URZ, UR25, URZ, UP1, !UPT ;  /* 0x00000019ff217290 */ /* 0x000fe20008ffe4ff */
[----:B------:R4:W1:Y:S01]  /*2070*/  SYNCS.PHASECHK.TRANS64.TRYWAIT P0, [UR8+0xa0], R2 ;  /* 0x0000a002ff0075a7 */ /* 0x0008620008001108 */
[----:B------:R-:W-:-:S02]  /*2080*/  ULEA UR8, UR27, UR4, 0xb ;  /* 0x000000041b087291 */ /* 0x000fc4000f8e58ff */
[----:B------:R-:W-:Y:S02]  /*2090*/  UIADD3.X UR31, UPT, UPT, URZ, UR25, URZ, UP0, !UPT ;  /* 0x00000019ff1f7290 */ /* 0x000fe400087fe4ff */
[----:B------:R-:W-:Y:S01]  /*20a0*/  UIADD3 UR8, UPT, UPT, UR8, 0x2c600, URZ ;  /* 0x0002c60008087890 */ /* 0x000fe2000fffe0ff */
[----:B------:R-:W-:Y:S01]  /*20b0*/  UMOV UR28, 0x0 ;  /* 0x00000000001c7882 */ /* 0x000fe20000000000 */
[----:B------:R-:W-:Y:S01]  /*20c0*/  UMOV UR29, 0x10000000 ;  /* 0x10000000001d7882 */ /* 0x000fe20000000000 */
[----:B------:R-:W-:Y:S01]  /*20d0*/  UMOV UR19, UR35 ;  /* 0x0000002300137c82 */ /* 0x000fe20008000000 */
[----:B------:R-:W-:Y:S01]  /*20e0*/  UMOV UR20, UR36 ;  /* 0x0000002400147c82 */ /* 0x000fe20008000000 */
[----:B------:R-:W-:Y:S01]  /*20f0*/  UMOV UR12, UR36 ;  /* 0x00000024000c7c82 */ /* 0x000fe20008000000 */
[----:B------:R-:W-:Y:S01]  /*2100*/  UMOV UR9, UR17 ;  /* 0x0000001100097c82 */ /* 0x000fe20008000000 */
[----:B------:R-:W-:Y:S01]  /*2110*/  UMOV UR10, UR18 ;  /* 0x00000012000a7c82 */ /* 0x000fe20008000000 */
[----:B------:R4:W-:Y:S01]  /*2120*/  UTMALDG.3D.2CTA [UR16], [UR32], desc[UR28] ;  /* 0x00001c10200075b4 */ /* 0x0009e20008211000 */
[----:B------:R-:W-:Y:S01]  /*2130*/  UIADD3 UR23, UPT, UPT, UR23, 0x1, URZ ;  /* 0x0000000117177890 */ /* 0x000fe2000fffe0ff */
[----:B------:R-:W-:-:S03]  /*2140*/  UMOV UR27, UR13 ;  /* 0x0000000d001b7c82 */ /* 0x000fc60008000000 */
[----:B------:R-:W-:Y:S01]  /*2150*/  UISETP.NE.AND UP0, UPT, UR23, UR26, UPT ;  /* 0x0000001a1700728c */ /* 0x000fe2000bf05270 */
[----:B------:R4:W-:Y:S08]  /*2160*/  UTMALDG.3D.2CTA [UR8], [UR30], desc[UR28] ;  /* 0x00001c081e0075b4 */ /* 0x0009f00008211000 */
[----:B----4-:R-:W-:Y:S05]  /*2170*/  BRA.U UP0, `(.L_x_39) ;  /* 0xfffffffd00487547 */ /* 0x010fea000b83ffff */
.L_x_33:
[C---:B-1----:R-:W-:Y:S01]  /*2180*/  LEA R2, R14.reuse, UR4, 0x3 ;  /* 0x000000040e027c11 */ /* 0x042fe2000f8e18ff */
[----:B------:R-:W-:Y:S01]  /*2190*/  NOP ;  /* 0x0000000000007918 */ /* 0x000fe20000000000 */
[----:B--2---:R-:W-:Y:S02]  /*21a0*/  SHF.L.U32 R3, R13, 0x1f, RZ ;  /* 0x0000001f0d037819 */ /* 0x004fe400000006ff */
[----:B------:R-:W-:Y:S02]  /*21b0*/  LEA R4, R14, UR4, 0x4 ;  /* 0x000000040e047c11 */ /* 0x000fe4000f8e20ff */
[----:B------:R-:W1:Y:S02]  /*21c0*/  SYNCS.PHASECHK.TRANS64.TRYWAIT P0, [R2+URZ+0x160], R3 ;  /* 0x00016003020075a7 */ /* 0x000e6400080011ff */
[----:B-1----:R-:W-:Y:S05]  /*21d0*/  @!P0 BRA `(.L_x_40) ;  /* 0x0000005c00188947 */ /* 0x002fea0003800000 */
.L_x_135:
[----:B------:R-:W2:Y:S01]  /*21e0*/  LDS.128 R4, [R4+0x1f0] ;  /* 0x0001f00004047984 */ /* 0x000ea20000000c00 */
[----:B------:R-:W-:Y:S01]  /*21f0*/  ISETP.GE.AND P0, PT, R134, 0x1, PT ;  /* 0x000000018600780c */ /* 0x000fe20003f06270 */
[----:B-1----:R-:W-:Y:S01]  /*2200*/  VIADD R2, R2, 0x170 ;  /* 0x0000017002027836 */ /* 0x002fe20000000000 */
[----:B------:R-:W-:Y:S01]  /*2210*/  @!PT LDS RZ, [RZ] ;  /* 0x00000000fffff984 */ /* 0x000fe20000000800 */
[----:B------:R-:W-:Y:S01]  /*2220*/  @!PT LDS RZ, [RZ] ;  /* 0x00000000fffff984 */ /* 0x000fe20000000800 */
[----:B------:R-:W-:Y:S01]  /*2230*/  @!PT LDS RZ, [RZ] ;  /* 0x00000000fffff984 */ /* 0x000fe20000000800 */
[----:B------:R-:W-:Y:S01]  /*2240*/  @!PT LDS RZ, [RZ] ;  /* 0x00000000fffff984 */ /* 0x000fe20000000800 */
[----:B------:R1:W-:Y:S06]  /*2250*/  MEMBAR.ALL.CTA ;  /* 0x0000000000007992 */ /* 0x0003ec0000008000 */
[----:B-1----:R-:W1:Y:S01]  /*2260*/  FENCE.VIEW.ASYNC.S ;  /* 0x00000000000073c6 */ /* 0x002e620000000000 */
[----:B------:R-:W-:-:S04]  /*2270*/  PRMT R2, RZ, 0x654, R2 ;  /* 0x00000654ff027816 */ /* 0x000fc80000000002 */
[----:B-1----:R1:W-:Y:S01]  /*2280*/  SYNCS.ARRIVE.TRANS64.RED.A1T0 RZ, [R2+URZ], RZ ;  /* 0x000000ff02ff79a7 */ /* 0x0023e200081004ff */
[----:B--2---:R-:W-:-:S13]  /*2290*/  LOP3.LUT P2, RZ, R6, 0x1, RZ, 0xc0, !PT ;  /* 0x0000000106ff7812 */ /* 0x004fda000784c0ff */
[----:B------:R-:W-:Y:S01]  /*22a0*/  @P2 SHF.R.U32.HI R3, RZ, 0x10, R5 ;  /* 0x00000010ff032819 */ /* 0x000fe20000011605 */
[----:B------:R-:W-:Y:S01]  /*22b0*/  VOTEU.ANY UP0, P2 ;  /* 0x0000000000ff7886 */ /* 0x000fe20001000100 */
[----:B------:R-:W-:Y:S02]  /*22c0*/  @P2 MOV R11, R4 ;  /* 0x00000004000b2202 */ /* 0x000fe40000000f00 */
[----:B------:R-:W-:Y:S02]  /*22d0*/  @P2 R2UR.BROADCAST UR8, R3 ;  /* 0x00000000030822ca */ /* 0x000fe400008e0000 */
[----:B------:R-:W-:-:S11]  /*22e0*/  @P2 LOP3.LUT R8, R5, 0xffff, RZ, 0xc0, !PT ;  /* 0x0000ffff05082812 */ /* 0x000fd600078ec0ff */
[----:B------:R-:W-:Y:S01]  /*22f0*/  @UP0 UMOV UR36, UR8 ;  /* 0x0000000800240c82 */ /* 0x000fe20008000000 */
[----:B-1----:R-:W-:Y:S05]  /*2300*/  @!P0 BRA `(.L_x_41) ;  /* 0x0000000000b88947 */ /* 0x002fea0003800000 */
[----:B------:R-:W3:Y:S01]  /*2310*/  LDC.64 R4, c[0x0][0xb18] ;  /* 0x0002c600ff047b82 */ /* 0x000ee20000000a00 */
[----:B------:R-:W-:-:S07]  /*2320*/  ISETP.NE.AND P3, PT, R134, 0x1, PT ;  /* 0x000000018600780c */ /* 0x000fce0003f65270 */
[----:B------:R-:W1:Y:S08]  /*2330*/  LDC.64 R6, c[0x0][0xb10] ;  /* 0x0002c400ff067b82 */ /* 0x000e700000000a00 */
[----:B------:R-:W2:Y:S08]  /*2340*/  LDC R18, c[0x0][0xb20] ;  /* 0x0002c800ff127b82 */ /* 0x000eb00000000800 */
[----:B------:R-:W4:Y:S01]  /*2350*/  LDC R20, c[0x0][0xb0c] ;  /* 0x0002c300ff147b82 */ /* 0x000f220000000800 */
[----:B---3--:R-:W-:Y:S01]  /*2360*/  IMAD.HI.U32 R19, R0, R5, RZ ;  /* 0x0000000500137227 */ /* 0x008fe200078e00ff */
[----:B------:R-:W-:-:S03]  /*2370*/  ISETP.NE.AND P0, PT, R4, 0x1, PT ;  /* 0x000000010400780c */ /* 0x000fc60003f05270 */
[----:B------:R-:W-:-:S03]  /*2380*/  IMAD.HI.U32 R5, R8, R5, RZ ;  /* 0x0000000508057227 */ /* 0x000fc600078e00ff */
[----:B------:R-:W3:Y:S01]  /*2390*/  LDC.64 R2, c[0x0][0xb28] ;  /* 0x0002ca00ff027b82 */ /* 0x000ee20000000a00 */
[----:B-1----:R-:W-:-:S04]  /*23a0*/  IMAD.HI.U32 R22, R9, R6, RZ ;  /* 0x0000000609167227 */ /* 0x002fc800078e00ff */
[----:B------:R-:W-:Y:S01]  /*23b0*/  IMAD.HI.U32 R24, R11, R6, RZ ;  /* 0x000000060b187227 */ /* 0x000fe200078e00ff */
[----:B------:R-:W-:Y:S02]  /*23c0*/  SHF.R.U32.HI R22, RZ, R7, R22 ;  /* 0x00000007ff167219 */ /* 0x000fe40000011616 */
[-C--:B--2---:R-:W-:Y:S02]  /*23d0*/  SHF.R.U32.HI R19, RZ, R18.reuse, R19 ;  /* 0x00000012ff137219 */ /* 0x084fe40000011613 */
[----:B------:R-:W-:Y:S02]  /*23e0*/  SHF.R.U32.HI R5, RZ, R18, R5 ;  /* 0x00000012ff057219 */ /* 0x000fe40000011605 */
[----:B------:R-:W-:Y:S02]  /*23f0*/  SEL R19, R0, R19, !P0 ;  /* 0x0000001300137207 */ /* 0x000fe40004000000 */
[----:B------:R-:W-:Y:S02]  /*2400*/  SHF.R.U32.HI R24, RZ, R7, R24 ;  /* 0x00000007ff187219 */ /* 0x000fe40000011618 */
[----:B----4-:R-:W-:-:S02]  /*2410*/  ISETP.NE.AND P1, PT, R20, 0x1, PT ;  /* 0x000000011400780c */ /* 0x010fc40003f25270 */
[----:B------:R-:W-:Y:S02]  /*2420*/  SEL R5, R8, R5, !P0 ;  /* 0x0000000508057207 */ /* 0x000fe40004000000 */
[----:B------:R-:W-:Y:S02]  /*2430*/  SEL R21, R9, R22, !P1 ;  /* 0x0000001609157207 */ /* 0x000fe40004800000 */
[----:B------:R-:W-:Y:S01]  /*2440*/  SEL R7, R11, R24, !P1 ;  /* 0x000000180b077207 */ /* 0x000fe20004800000 */
[----:B---3--:R-:W-:-:S04]  /*2450*/  IMAD.HI.U32 R22, R19, R2, RZ ;  /* 0x0000000213167227 */ /* 0x008fc800078e00ff */
[----:B------:R-:W-:Y:S01]  /*2460*/  IMAD.HI.U32 R6, R21, R2, RZ ;  /* 0x0000000215067227 */ /* 0x000fe200078e00ff */
[----:B------:R-:W-:-:S04]  /*2470*/  @P3 SHF.R.U32.HI R19, RZ, R3, R22 ;  /* 0x00000003ff133219 */ /* 0x000fc80000011616 */
[----:B------:R-:W-:Y:S01]  /*2480*/  @P3 SHF.R.U32.HI R21, RZ, R3, R6 ;  /* 0x00000003ff153219 */ /* 0x000fe20000011606 */
[----:B------:R-:W-:-:S04]  /*2490*/  IMAD R19, R134, R19, RZ ;  /* 0x0000001386137224 */ /* 0x000fc800078e02ff */
[----:B------:R-:W-:Y:S01]  /*24a0*/  IMAD R6, R134, R21, RZ ;  /* 0x0000001586067224 */ /* 0x000fe200078e02ff */
[C---:B------:R-:W-:Y:S02]  /*24b0*/  ISETP.GE.AND P0, PT, R5.reuse, R19, PT ;  /* 0x000000130500720c */ /* 0x040fe40003f06270 */
[----:B------:R-:W-:Y:S02]  /*24c0*/  IADD3 R19, PT, PT, -R5, RZ, RZ ;  /* 0x000000ff05137210 */ /* 0x000fe40007ffe1ff */
[----:B------:R-:W-:Y:S01]  /*24d0*/  ISETP.GE.OR P0, PT, R7, R6, P0 ;  /* 0x000000060700720c */ /* 0x000fe20000706670 */
[----:B------:R-:W-:-:S04]  /*24e0*/  IMAD.HI.U32 R6, R5, R2, RZ ;  /* 0x0000000205067227 */ /* 0x000fc800078e00ff */
[----:B------:R-:W-:Y:S01]  /*24f0*/  IMAD R8, R4, R19, R8 ;  /* 0x0000001304087224 */ /* 0x000fe200078e0208 */
[----:B------:R-:W-:-:S04]  /*2500*/  SHF.R.U32.HI R6, RZ, R3, R6 ;  /* 0x00000003ff067219 */ /* 0x000fc80000011606 */
[----:B------:R-:W-:-:S03]  /*2510*/  SEL R6, R5, R6, !P3 ;  /* 0x0000000605067207 */ /* 0x000fc60005800000 */
[----:B------:R-:W-:-:S04]  /*2520*/  @!P0 IMAD.HI.U32 R18, R7, R2, RZ ;  /* 0x0000000207128227 */ /* 0x000fc800078e00ff */
[----:B------:R-:W-:Y:S01]  /*2530*/  IMAD.MOV R2, RZ, RZ, -R6 ;  /* 0x000000ffff027224 */ /* 0x000fe200078e0a06 */
[----:B------:R-:W-:-:S03]  /*2540*/  @!P0 SHF.R.U32.HI R18, RZ, R3, R18 ;  /* 0x00000003ff128219 */ /* 0x000fc60000011612 */
[----:B------:R-:W-:Y:S01]  /*2550*/  IMAD R2, R134, R2, R5 ;  /* 0x0000000286027224 */ /* 0x000fe200078e0205 */
        /* <DEDUP_REMOVED lines=9> */
.L_x_41:
[----:B------:R-:W1:Y:S02]  /*25f0*/  LDCU UR8, c[0x0][0xb30] ;  /* 0x00016600ff0877ac */ /* 0x000e640008000800 */
[----:B-1----:R-:W-:-:S09]  /*2600*/  UISETP.NE.AND UP0, UPT, UR8, 0x1, UPT ;  /* 0x000000010800788c */ /* 0x002fd2000bf05270 */
[----:B------:R-:W-:Y:S05]  /*2610*/  BRA.U UP0, `(.L_x_42) ;  /* 0x0000000100407547 */ /* 0x000fea000b800000 */
[----:B------:R-:W1:Y:S08]  /*2620*/  LDC.64 R4, c[0x0][0xb10] ;  /* 0x0002c400ff047b82 */ /* 0x000e700000000a00 */
[----:B------:R-:W2:Y:S08]  /*2630*/  LDC.64 R2, c[0x0][0xb18] ;  /* 0x0002c600ff027b82 */ /* 0x000eb00000000a00 */
[----:B------:R-:W4:Y:S08]  /*2640*/  LDC R6, c[0x0][0xb20] ;  /* 0x0002c800ff067b82 */ /* 0x000f300000000800 */
[----:B------:R-:W3:Y:S01]  /*2650*/  LDC R18, c[0x0][0xb0c] ;  /* 0x0002c300ff127b82 */ /* 0x000ee20000000800 */
[----:B-1----:R-:W-:-:S05]  /*2660*/  IMAD.HI.U32 R4, R11, R4, RZ ;  /* 0x000000040b047227 */ /* 0x002fca00078e00ff */
[----:B------:R-:W-:Y:S01]  /*2670*/  SHF.R.U32.HI R4, RZ, R5, R4 ;  /* 0x00000005ff047219 */ /* 0x000fe20000011604 */
[----:B--2---:R-:W-:Y:S01]  /*2680*/  IMAD.HI.U32 R3, R8, R3, RZ ;  /* 0x0000000308037227 */ /* 0x004fe200078e00ff */
[----:B------:R-:W-:-:S04]  /*2690*/  ISETP.NE.AND P0, PT, R2, 0x1, PT ;  /* 0x000000010200780c */ /* 0x000fc80003f05270 */
[----:B----4-:R-:W-:-:S04]  /*26a0*/  SHF.R.U32.HI R3, RZ, R6, R3 ;  /* 0x00000006ff037219 */ /* 0x010fc80000011603 */
[----:B------:R-:W-:Y:S02]  /*26b0*/  SEL R3, R8, R3, !P0 ;  /* 0x0000000308037207 */ /* 0x000fe40004000000 */
[----:B---3--:R-:W-:-:S04]  /*26c0*/  ISETP.NE.AND P1, PT, R18, 0x1, PT ;  /* 0x000000011200780c */ /* 0x008fc80003f25270 */
[----:B------:R-:W-:-:S05]  /*26d0*/  SEL R4, R11, R4, !P1 ;  /* 0x000000040b047207 */ /* 0x000fca0004800000 */
[----:B------:R-:W-:Y:S02]  /*26e0*/  IMAD.IADD R5, R3, 0x1, -R4 ;  /* 0x0000000103057824 */ /* 0x000fe400078e0a04 */
[----:B------:R-:W-:Y:S02]  /*26f0*/  IMAD.IADD R3, R4, 0x1, -R3 ;  /* 0x0000000104037824 */ /* 0x000fe400078e0a03 */
[----:B------:R-:W-:Y:S02]  /*2700*/  IMAD R11, R5, R18, R11 ;  /* 0x00000012050b7224 */ /* 0x000fe400078e020b */
[----:B------:R-:W-:-:S07]  /*2710*/  IMAD R8, R3, R2, R8 ;  /* 0x0000000203087224 */ /* 0x000fce00078e0208 */
.L_x_42:
[----:B------:R-:W-:Y:S01]  /*2720*/  VIADD R14, R14, 0x1 ;  /* 0x000000010e0e7836 */ /* 0x000fe20000000000 */
[----:B------:R-:W-:Y:S01]  /*2730*/  UPLOP3.LUT UP5, UPT, UPT, UPT, UPT, 0x80, 0x8 ;  /* 0x000000000008789c */ /* 0x000fe20003faf070 */
[----:B------:R-:W-:Y:S02]  /*2740*/  IMAD.IADD R21, R11, 0x1, R214 ;  /* 0x000000010b157824 */ /* 0x000fe400078e02d6 */
[----:B------:R-:W-:Y:S01]  /*2750*/  IMAD.IADD R20, R8, 0x1, R203 ;  /* 0x0000000108147824 */ /* 0x000fe200078e02cb */
[----:B------:R-:W-:-:S04]  /*2760*/  ISETP.NE.AND P0, PT, R14, 0x2, PT ;  /* 0x000000020e00780c */ /* 0x000fc80003f05270 */
[----:B------:R-:W-:Y:S02]  /*2770*/  SEL R2, RZ, 0x1, P0 ;  /* 0x00000001ff027807 */ /* 0x000fe40000000000 */
[----:B------:R-:W-:Y:S02]  /*2780*/  SEL R14, R14, RZ, P0 ;  /* 0x000000ff0e0e7207 */ /* 0x000fe40000000000 */
[----:B------:R-:W-:Y:S01]  /*2790*/  LOP3.LUT R13, R13, R2, RZ, 0x3c, !PT ;  /* 0x000000020d0d7212 */ /* 0x000fe200078e3cff */
[----:B------:R-:W-:Y:S06]  /*27a0*/  @P2 BRA `(.L_x_43) ;  /* 0xfffffff000542947 */ /* 0x000fec000383ffff */
[----:B------:R-:W-:Y:S01]  /*27b0*/  UIADD3 UR4, UPT, UPT, UR4, 0xa0, URZ ;  /* 0x000000a004047890 */ /* 0x000fe2000fffe0ff */
[----:B------:R-:W-:-:S03]  /*27c0*/  SHF.L.U32 R3, R15, 0x1f, RZ ;  /* 0x0000001f0f037819 */ /* 0x000fc600000006ff */
[----:B------:R-:W-:-:S09]  /*27d0*/  ULEA UR5, UR13, UR4, 0x3 ;  /* 0x000000040d057291 */ /* 0x000fd2000f8e18ff */
[----:B------:R-:W1:Y:S02]  /*27e0*/  SYNCS.PHASECHK.TRANS64.TRYWAIT P0, [UR5], R3 ;  /* 0x00000003ff0075a7 */ /* 0x000e640008001105 */
[----:B-1----:R-:W-:Y:S05]  /*27f0*/  @!P0 BRA `(.L_x_44) ;  /* 0x0000005400a48947 */ /* 0x002fea0003800000 */
.L_x_137:
[----:B------:R-:W-:-:S04]  /*2800*/  UIADD3 UR6, UPT, UPT, UR13, 0x1, URZ ;  /* 0x000000010d067890 */ /* 0x000fc8000fffe0ff */
[----:B------:R-:W-:-:S04]  /*2810*/  UISETP.NE.AND UP0, UPT, UR6, 0x14, UPT ;  /* 0x000000140600788c */ /* 0x000fc8000bf05270 */
[----:B------:R-:W-:Y:S02]  /*2820*/  USEL UR7, URZ, 0x1, UP0 ;  /* 0x00000001ff077887 */ /* 0x000fe40008000000 */
[----:B------:R-:W-:-:S04]  /*2830*/  USEL UR6, UR6, URZ, UP0 ;  /* 0x000000ff06067287 */ /* 0x000fc80008000000 */
[----:B------:R-:W-:Y:S01]  /*2840*/  ULEA UR5, UR6, UR4, 0x3 ;  /* 0x0000000406057291 */ /* 0x000fe2000f8e18ff */
[----:B------:R-:W-:-:S04]  /*2850*/  LOP3.LUT R2, R15, UR7, RZ, 0x3c, !PT ;  /* 0x000000070f027c12 */ /* 0x000fc8000f8e3cff */
[----:B-1----:R-:W-:-:S04]  /*2860*/  SHF.L.U32 R3, R2, 0x1f, RZ ;  /* 0x0000001f02037819 */ /* 0x002fc800000006ff */
[----:B------:R-:W1:Y:S02]  /*2870*/  SYNCS.PHASECHK.TRANS64.TRYWAIT P0, [UR5], R3 ;  /* 0x00000003ff0075a7 */ /* 0x000e640008001105 */
[----:B-1----:R-:W-:Y:S05]  /*2880*/  @!P0 BRA `(.L_x_45) ;  /* 0x0000005400988947 */ /* 0x002fea0003800000 */
.L_x_139:
        /* <DEDUP_REMOVED lines=9> */
.L_x_141:
        /* <DEDUP_REMOVED lines=9> */
.L_x_143:
        /* <DEDUP_REMOVED lines=9> */
.L_x_145:
        /* <DEDUP_REMOVED lines=9> */
.L_x_147:
        /* <DEDUP_REMOVED lines=9> */
.L_x_149:
        /* <DEDUP_REMOVED lines=9> */
.L_x_151:
        /* <DEDUP_REMOVED lines=9> */
.L_x_153:
        /* <DEDUP_REMOVED lines=9> */
.L_x_155:
        /* <DEDUP_REMOVED lines=9> */
.L_x_157:
        /* <DEDUP_REMOVED lines=9> */
.L_x_159:
        /* <DEDUP_REMOVED lines=9> */
.L_x_161:
        /* <DEDUP_REMOVED lines=9> */
.L_x_163:
        /* <DEDUP_REMOVED lines=9> */
.L_x_165:
        /* <DEDUP_REMOVED lines=9> */
.L_x_167:
        /* <DEDUP_REMOVED lines=9> */
.L_x_169:
        /* <DEDUP_REMOVED lines=9> */
.L_x_171:
        /* <DEDUP_REMOVED lines=9> */
.L_x_173:
[----:B------:R-:W-:-:S04]  /*3220*/  UIADD3 UR6, UPT, UPT, UR6, 0x1, URZ ;  /* 0x0000000106067890 */ /* 0x000fc8000fffe0ff */
[----:B------:R-:W-:-:S04]  /*3230*/  UISETP.NE.AND UP0, UPT, UR6, 0x14, UPT ;  /* 0x000000140600788c */ /* 0x000fc8000bf05270 */
[----:B------:R-:W-:Y:S02]  /*3240*/  USEL UR5, URZ, 0x1, UP0 ;  /* 0x00000001ff057887 */ /* 0x000fe40008000000 */
[----:B------:R-:W-:-:S04]  /*3250*/  USEL UR6, UR6, URZ, UP0 ;  /* 0x000000ff06067287 */ /* 0x000fc80008000000 */
[----:B------:R-:W-:Y:S01]  /*3260*/  ULEA UR6, UR6, UR4, 0x3 ;  /* 0x0000000406067291 */ /* 0x000fe2000f8e18ff */
[----:B-1----:R-:W-:-:S04]  /*3270*/  LOP3.LUT R3, R2, UR5, RZ, 0x3c, !PT ;  /* 0x0000000502037c12 */ /* 0x002fc8000f8e3cff */
[----:B------:R-:W-:Y:S01]  /*3280*/  SHF.L.U32 R3, R3, 0x1f, RZ ;  /* 0x0000001f03037819 */ /* 0x000fe200000006ff */
[----:B---3--:R-:W-:-:S07]  /*3290*/  IMAD.U32 R0, RZ, RZ, UR6 ;  /* 0x00000006ff007e24 */ /* 0x008fce000f8e00ff */
.L_x_63:
[----:B-1----:R1:W2:Y:S02]  /*32a0*/  SYNCS.PHASECHK.TRANS64.TRYWAIT P0, [R0+URZ], R3 ;  /* 0x00000003000075a7 */ /* 0x0022a400080011ff */
[----:B--2---:R-:W-:Y:S05]  /*32b0*/  @!P0 NANOSLEEP.SYNCS 0x989680 ;  /* 0x009896800000895d */ /* 0x004fea0003900000 */
[----:B------:R-:W2:Y:S02]  /*32c0*/  @!P0 SYNCS.PHASECHK.TRANS64 P0, [R0+URZ], R3 ;  /* 0x00000003000085a7 */ /* 0x000ea400080010ff */
[----:B--2---:R-:W-:Y:S05]  /*32d0*/  @P0 EXIT ;  /* 0x000000000000094d */ /* 0x004fea0003800000 */
[----:B------:R-:W-:Y:S05]  /*32e0*/  BRA `(.L_x_63) ;  /* 0xfffffffc00ec7947 */ /* 0x000fea000383ffff */
.L_x_23:
[----:B------:R-:W-:-:S04]  /*32f0*/  UISETP.NE.AND UP1, UPT, UR37, URZ, UPT ;  /* 0x000000ff2500728c */ /* 0x000fc8000bf25270 */
[----:B------:R-:W-:-:S09]  /*3300*/  UISETP.NE.OR UP1, UPT, UR10, 0x1, UP1 ;  /* 0x000000010a00788c */ /* 0x000fd20008f25670 */
[----:B------:R-:W-:Y:S05]  /*3310*/  BRA.U UP1, `(.L_x_64) ;  /* 0x00000005014c7547 */ /* 0x000fea000b800000 */
[----:B------:R-:W-:Y:S01]  /*3320*/  HFMA2 R10, -RZ, RZ, 0, 0 ;  /* 0x00000000ff0a7431 */ /* 0x000fe200000001ff */
[----:B------:R-:W-:Y:S01]  /*3330*/  ISETP.GE.U32.AND P2, PT, R11, 0x2, PT ;  /* 0x000000020b00780c */ /* 0x000fe20003f46070 */
[----:B------:R-:W-:Y:S01]  /*3340*/  IMAD.MOV.U32 R12, RZ, RZ, 0x1 ;  /* 0x00000001ff0c7424 */ /* 0x000fe200078e00ff */
[----:B------:R-:W-:Y:S01]  /*3350*/  CS2R R8, SRZ ;  /* 0x0000000000087805 */ /* 0x000fe2000001ff00 */
[----:B------:R-:W-:Y:S01]  /*3360*/  IMAD.MOV.U32 R3, RZ, RZ, RZ ;  /* 0x000000ffff037224 */ /* 0x000fe200078e00ff */
[----:B------:R-:W-:Y:S01]  /*3370*/  UMOV UR4, 0x400 ;  /* 0x0000040000047882 */ /* 0x000fe20000000000 */
[----:B------:R-:W-:Y:S01]  /*3380*/  UMOV UR6, URZ ;  /* 0x000000ff00067c82 */ /* 0x000fe20008000000 */
[----:B------:R-:W-:-:S12]  /*3390*/  ULEA UR37, UR37, UR4, 0x18 ;  /* 0x0000000425257291 */ /* 0x000fd8000f8ec0ff */
.L_x_68:
[----:B------:R-:W-:Y:S02]  /*33a0*/  LEA R0, R3, UR37, 0x3 ;  /* 0x0000002503007c11 */ /* 0x000fe4000f8e18ff */
[----:B------:R-:W-:-:S03]  /*33b0*/  SHF.L.U32 R5, R8, 0x1f, RZ ;  /* 0x0000001f08057819 */ /* 0x000fc600000006ff */
[----:B------:R-:W-:Y:S01]  /*33c0*/  VIADD R4, R0, 0x1d0 ;  /* 0x000001d000047836 */ /* 0x000fe20000000000 */
[----:B------:R-:W1:Y:S02]  /*33d0*/  SYNCS.PHASECHK.TRANS64.TRYWAIT P0, [R0+URZ+0x1c0], R5 ;  /* 0x0001c005000075a7 */ /* 0x000e6400080011ff */
[----:B-1----:R-:W-:Y:S05]  /*33e0*/  @!P0 BRA `(.L_x_65) ;  /* 0x0000005000708947 */ /* 0x002fea0003800000 */
.L_x_174:
[----:B------:R-:W-:Y:S01]  /*33f0*/  ULEA UR5, UR6, UR37, 0x3 ;  /* 0x0000002506057291 */ /* 0x000fe2000f8e18ff */
[----:B------:R-:W-:Y:S01]  /*3400*/  PRMT R4, RZ, 0x654, R4 ;  /* 0x00000654ff047816 */ /* 0x000fe20000000004 */
[----:B-1----:R-:W-:Y:S01]  /*3410*/  @!P2 IMAD.MOV.U32 R5, RZ, RZ, 0x10 ;  /* 0x00000010ff05a424 */ /* 0x002fe200078e00ff */
[----:B------:R-:W-:Y:S01]  /*3420*/  SHF.L.U32 R7, R12, 0x1f, RZ ;  /* 0x0000001f0c077819 */ /* 0x000fe200000006ff */
[----:B------:R-:W-:Y:S01]  /*3430*/  UIADD3 UR4, UPT, UPT, UR5, 0x160, URZ ;  /* 0x0000016005047890 */ /* 0x000fe2000fffe0ff */
[----:B------:R1:W-:Y:S05]  /*3440*/  SYNCS.ARRIVE.TRANS64.RED.A1T0 RZ, [R4+URZ], RZ ;  /* 0x000000ff04ff79a7 */ /* 0x0003ea00081004ff */
[----:B------:R-:W-:Y:S01]  /*3450*/  IMAD.U32 R0, RZ, RZ, UR4 ;  /* 0x00000004ff007e24 */ /* 0x000fe2000f8e00ff */
[----:B------:R-:W2:Y:S04]  /*3460*/  SYNCS.PHASECHK.TRANS64.TRYWAIT P0, [UR5+0x170], R7 ;  /* 0x00017007ff0075a7 */ /* 0x000ea80008001105 */
[----:B------:R-:W-:Y:S01]  /*3470*/  PRMT R13, R11, 0x654, R0 ;  /* 0x000006540b0d7816 */ /* 0x000fe20000000000 */
[----:B-12---:R-:W-:Y:S06]  /*3480*/  @!P0 BRA `(.L_x_66) ;  /* 0x00000050005c8947 */ /* 0x006fec0003800000 */
.L_x_176:
[----:B------:R-:W-:Y:S01]  /*3490*/  ULEA UR4, UR6, UR37, 0x4 ;  /* 0x0000002506047291 */ /* 0x000fe2000f8e20ff */
[----:B------:R-:W-:Y:S01]  /*34a0*/  SEL R2, R13, R2, !P2 ;  /* 0x000000020d027207 */ /* 0x000fe20005000000 */
[----:B------:R-:W-:Y:S01]  /*34b0*/  UIADD3 UR5, UPT, UPT, UR5, 0x160, URZ ;  /* 0x0000016005057890 */ /* 0x000fe2000fffe0ff */
[----:B-1----:R-:W-:Y:S01]  /*34c0*/  LEA R0, R10, UR37, 0x3 ;  /* 0x000000250a007c11 */ /* 0x002fe2000f8e18ff */
[----:B------:R-:W-:Y:S01]  /*34d0*/  UIADD3 UR4, UPT, UPT, UR4, 0x1f0, URZ ;  /* 0x000001f004047890 */ /* 0x000fe2000fffe0ff */
[----:B------:R1:W-:Y:S01]  /*34e0*/  @!P2 SYNCS.ARRIVE.TRANS64.RED RZ, [R2+URZ], R5 ;  /* 0x0000000502ffa9a7 */ /* 0x0003e200080004ff */
[----:B------:R-:W-:Y:S01]  /*34f0*/  UIADD3 UR6, UPT, UPT, UR6, 0x1, URZ ;  /* 0x0000000106067890 */ /* 0x000fe2000fffe0ff */
[----:B------:R-:W-:-:S03]  /*3500*/  VIADD R3, R3, 0x1 ;  /* 0x0000000103037836 */ /* 0x000fc60000000000 */
[----:B------:R-:W-:Y:S02]  /*3510*/  UISETP.NE.AND UP0, UPT, UR6, 0x2, UPT ;  /* 0x000000020600788c */ /* 0x000fe4000bf05270 */
[----:B------:R-:W-:Y:S01]  /*3520*/  ISETP.NE.AND P0, PT, R3, 0x2, PT ;  /* 0x000000020300780c */ /* 0x000fe20003f05270 */
[----:B------:R-:W-:Y:S06]  /*3530*/  UGETNEXTWORKID.BROADCAST [UR4], [UR5] ;  /* 0x00000000040073ca */ /* 0x000fec0008000100 */
[----:B------:R-:W-:Y:S02]  /*3540*/  USEL UR4, URZ, 0x1, UP0 ;  /* 0x00000001ff047887 */ /* 0x000fe40008000000 */
[----:B------:R-:W-:-:S04]  /*3550*/  USEL UR6, UR6, URZ, UP0 ;  /* 0x000000ff06067287 */ /* 0x000fc80008000000 */
[----:B------:R-:W-:Y:S02]  /*3560*/  LOP3.LUT R12, R12, UR4, RZ, 0x3c, !PT ;  /* 0x000000040c0c7c12 */ /* 0x000fe4000f8e3cff */
[----:B-1----:R-:W-:-:S04]  /*3570*/  SHF.L.U32 R5, R9, 0x1f, RZ ;  /* 0x0000001f09057819 */ /* 0x002fc800000006ff */
[----:B------:R-:W1:Y:S02]  /*3580*/  SYNCS.PHASECHK.TRANS64.TRYWAIT P1, [R0+URZ+0x160], R5 ;  /* 0x00016005000075a7 */ /* 0x000e6400080211ff */
[----:B-1----:R-:W-:Y:S05]  /*3590*/  @!P1 BRA `(.L_x_67) ;  /* 0x0000005000309947 */ /* 0x002fea0003800000 */
.L_x_177:
[----:B------:R-:W-:Y:S01]  /*35a0*/  LEA R4, R10, UR37, 0x4 ;  /* 0x000000250a047c11 */ /* 0x000fe2000f8e20ff */
[----:B-1----:R-:W-:Y:S01]  /*35b0*/  VIADD R0, R0, 0x170 ;  /* 0x0000017000007836 */ /* 0x002fe20000000000 */
[----:B------:R-:W-:Y:S01]  /*35c0*/  SEL R3, R3, RZ, P0 ;  /* 0x000000ff03037207 */ /* 0x000fe20000000000 */
[----:B------:R-:W-:-:S03]  /*35d0*/  VIADD R10, R10, 0x1 ;  /* 0x000000010a0a7836 */ /* 0x000fc60000000000 */
[----:B------:R-:W1:Y:S01]  /*35e0*/  LDS.128 R4, [R4+0x1f0] ;  /* 0x0001f00004047984 */ /* 0x000e620000000c00 */
[----:B------:R-:W-:Y:S02]  /*35f0*/  PRMT R0, RZ, 0x654, R0 ;  /* 0x00000654ff007816 */ /* 0x000fe40000000000 */
[C---:B------:R-:W-:Y:S01]  /*3600*/  ISETP.NE.AND P1, PT, R10.reuse, 0x2, PT ;  /* 0x000000020a00780c */ /* 0x040fe20003f25270 */
[----:B------:R-:W-:Y:S01]  /*3610*/  @!PT LDS RZ, [RZ] ;  /* 0x00000000fffff984 */ /* 0x000fe20000000800 */
[----:B------:R-:W-:Y:S01]  /*3620*/  @!PT LDS RZ, [RZ] ;  /* 0x00000000fffff984 */ /* 0x000fe20000000800 */
[----:B------:R-:W-:Y:S01]  /*3630*/  @!PT LDS RZ, [RZ] ;  /* 0x00000000fffff984 */ /* 0x000fe20000000800 */
[----:B------:R-:W-:Y:S01]  /*3640*/  @!PT LDS RZ, [RZ] ;  /* 0x00000000fffff984 */ /* 0x000fe20000000800 */
[----:B------:R2:W-:Y:S06]  /*3650*/  MEMBAR.ALL.CTA ;  /* 0x0000000000007992 */ /* 0x0005ec0000008000 */
[----:B--2---:R-:W2:Y:S01]  /*3660*/  FENCE.VIEW.ASYNC.S ;  /* 0x00000000000073c6 */ /* 0x004ea20000000000 */
[----:B------:R-:W-:Y:S01]  /*3670*/  SEL R10, R10, RZ, P1 ;  /* 0x000000ff0a0a7207 */ /* 0x000fe20000800000 */
[----:B--2---:R2:W-:Y:S01]  /*3680*/  SYNCS.ARRIVE.TRANS64.RED.A1T0 RZ, [R0+URZ], RZ ;  /* 0x000000ff00ff79a7 */ /* 0x0045e200081004ff */
[----:B-1----:R-:W-:-:S02]  /*3690*/  LOP3.LUT P3, RZ, R6, 0x1, RZ, 0xc0, !PT ;  /* 0x0000000106ff7812 */ /* 0x002fc4000786c0ff */
[----:B------:R-:W-:-:S04]  /*36a0*/  SEL R5, RZ, 0x1, P0 ;  /* 0x00000001ff057807 */ /* 0x000fc80000000000 */
[----:B------:R-:W-:Y:S02]  /*36b0*/  LOP3.LUT R8, R8, R5, RZ, 0x3c, !PT ;  /* 0x0000000508087212 */ /* 0x000fe400078e3cff */
[----:B--2---:R-:W-:-:S04]  /*36c0*/  SEL R0, RZ, 0x1, P1 ;  /* 0x00000001ff007807 */ /* 0x004fc80000800000 */
[----:B------:R-:W-:Y:S01]  /*36d0*/  LOP3.LUT R9, R9, R0, RZ, 0x3c, !PT ;  /* 0x0000000009097212 */ /* 0x000fe200078e3cff */
[----:B------:R-:W-:Y:S06]  /*36e0*/  @P3 BRA `(.L_x_68) ;  /* 0xfffffffc002c3947 */ /* 0x000fec000383ffff */
[----:B------:R-:W-:Y:S01]  /*36f0*/  ULEA UR5, UR6, UR37, 0x3 ;  /* 0x0000002506057291 */ /* 0x000fe2000f8e18ff */
[----:B------:R-:W-:-:S08]  /*3700*/  SHF.L.U32 R3, R12, 0x1f, RZ ;  /* 0x0000001f0c037819 */ /* 0x000fd000000006ff */
[----:B------:R-:W1:Y:S02]  /*3710*/  SYNCS.PHASECHK.TRANS64 P0, [UR5+0x170], R3 ;  /* 0x00017003ff0075a7 */ /* 0x000e640008001005 */
[----:B-1----:R-:W-:Y:S05]  /*3720*/  @P0 BRA `(.L_x_69) ;  /* 0x0000000000080947 */ /* 0x002fea0003800000 */
[----:B------:R-:W1:Y:S02]  /*3730*/  SYNCS.PHASECHK.TRANS64.TRYWAIT P0, [UR5+0x170], R3 ;  /* 0x00017003ff0075a7 */ /* 0x000e640008001105 */
[----:B-1----:R-:W-:Y:S05]  /*3740*/  @!P0 BRA `(.L_x_70) ;  /* 0x0000004c00d88947 */ /* 0x002fea0003800000 */
.L_x_69:
[----:B------:R-:W-:-:S04]  /*3750*/  UIADD3 UR4, UPT, UPT, UR6, 0x1, URZ ;  /* 0x0000000106047890 */ /* 0x000fc8000fffe0ff */
[----:B------:R-:W-:-:S04]  /*3760*/  UISETP.NE.AND UP0, UPT, UR4, 0x2, UPT ;  /* 0x000000020400788c */ /* 0x000fc8000bf05270 */
[----:B------:R-:W-:Y:S02]  /*3770*/  USEL UR7, URZ, 0x1, UP0 ;  /* 0x00000001ff077887 */ /* 0x000fe40008000000 */
[----:B------:R-:W-:-:S04]  /*3780*/  USEL UR4, UR4, URZ, UP0 ;  /* 0x000000ff04047287 */ /* 0x000fc80008000000 */
[----:B------:R-:W-:Y:S01]  /*3790*/  ULEA UR4, UR4, UR37, 0x3 ;  /* 0x0000002504047291 */ /* 0x000fe2000f8e18ff */
[----:B-1----:R-:W-:-:S04]  /*37a0*/  LOP3.LUT R3, R12, UR7, RZ, 0x3c, !PT ;  /* 0x000000070c037c12 */ /* 0x002fc8000f8e3cff */
[----:B------:R-:W-:-:S04]  /*37b0*/  SHF.L.U32 R0, R3, 0x1f, RZ ;  /* 0x0000001f03007819 */ /* 0x000fc800000006ff */
[----:B------:R-:W1:Y:S02]  /*37c0*/  SYNCS.PHASECHK.TRANS64 P0, [UR4+0x170], R0 ;  /* 0x00017000ff0075a7 */ /* 0x000e640008001004 */
[----:B-1----:R-:W-:Y:S05]  /*37d0*/  @P0 EXIT ;  /* 0x000000000000094d */ /* 0x002fea0003800000 */
[----:B------:R-:W-:Y:S02]  /*37e0*/  SHF.L.U32 R3, R3, 0x1f, RZ ;  /* 0x0000001f03037819 */ /* 0x000fe400000006ff */
[----:B------:R-:W-:-:S07]  /*37f0*/  MOV R0, UR4 ;  /* 0x0000000400007c02 */ /* 0x000fce0008000f00 */
.L_x_71:
[----:B-1----:R1:W2:Y:S02]  /*3800*/  SYNCS.PHASECHK.TRANS64.TRYWAIT P0, [R0+URZ+0x170], R3 ;  /* 0x00017003000075a7 */ /* 0x0022a400080011ff */
[----:B--2---:R-:W-:Y:S05]  /*3810*/  @!P0 NANOSLEEP.SYNCS 0x989680 ;  /* 0x009896800000895d */ /* 0x004fea0003900000 */
[----:B------:R-:W2:Y:S02]  /*3820*/  @!P0 SYNCS.PHASECHK.TRANS64 P0, [R0+URZ+0x170], R3 ;  /* 0x00017003000085a7 */ /* 0x000ea400080010ff */
[----:B--2---:R-:W-:Y:S05]  /*3830*/  @P0 EXIT ;  /* 0x000000000000094d */ /* 0x004fea0003800000 */
[----:B------:R-:W-:Y:S05]  /*3840*/  BRA `(.L_x_71) ;  /* 0xfffffffc00ec7947 */ /* 0x000fea000383ffff */
.L_x_64:
[----:B------:R-:W-:Y:S05]  /*3850*/  BRA.U UP4, `(.L_x_72) ;  /* 0x0000001104a07547 */ /* 0x000fea000b800000 */
[----:B------:R-:W-:Y:S01]  /*3860*/  UMOV UR6, 0x40 ;  /* 0x0000004000067882 */ /* 0x000fe20000000000 */
[----:B------:R-:W-:Y:S01]  /*3870*/  NOP ;  /* 0x0000000000007918 */ /* 0x000fe20000000000 */
[----:B------:R-:W-:Y:S01]  /*3880*/  ULEA UR6, UR37, UR6, 0x18 ;  /* 0x0000000625067291 */ /* 0x000fe2000f8ec0ff */
[----:B------:R-:W-:Y:S02]  /*3890*/  UMOV UR7, 0x400 ;  /* 0x0000040000077882 */ /* 0x000fe40000000000 */
[----:B------:R-:W-:-:S06]  /*38a0*/  ULEA UR37, UR37, UR7, 0x18 ;  /* 0x0000000725257291 */ /* 0x000fcc000f8ec0ff */
[----:B------:R-:W1:Y:S02]  /*38b0*/  LDS.U8 R0, [UR6+0x1c] ;  /* 0x00001c06ff007984 */ /* 0x000e640008000000 */
[----:B-1----:R-:W-:-:S13]  /*38c0*/  ISETP.NE.AND P0, PT, R0, RZ, PT ;  /* 0x000000ff0000720c */ /* 0x002fda0003f05270 */
[----:B------:R-:W-:Y:S05]  /*38d0*/  @P0 BRA `(.L_x_73) ;  /* 0x0000000400080947 */ /* 0x000fea0003800000 */
[----:B------:R-:W-:Y:S02]  /*38e0*/  UISETP.NE.U32.AND UP0, UPT, UR5, 0x1, UPT ;  /* 0x000000010500788c */ /* 0x000fe4000bf05070 */
[----:B------:R-:W-:-:S07]  /*38f0*/  UIADD3 UR8, UPT, UPT, UR6, 0x8, URZ ;  /* 0x0000000806087890 */ /* 0x000fce000fffe0ff */
[----:B------:R-:W-:Y:S05]  /*3900*/  BRA.U !UP0, `(.L_x_74) ;  /* 0x00000001089c7547 */ /* 0x000fea000b800000 */
[----:B------:R-:W-:Y:S01]  /*3910*/  ELECT P0, URZ, PT ;  /* 0x0000000000ff782f */ /* 0x000fe20003800000 */
[----:B------:R-:W-:-:S12]  /*3920*/  BSSY B0, `(.L_x_74) ;  /* 0x0000025000007945 */ /* 0x000fd80003800000 */
[----:B------:R-:W-:Y:S05]  /*3930*/  @!P0 BRA `(.L_x_75) ;  /* 0x00000000008c8947 */ /* 0x000fea0003800000 */
[----:B------:R-:W-:-:S05]  /*3940*/  UMOV UR7, 0x10 ;  /* 0x0000001000077882 */ /* 0x000fca0000000000 */
[----:B------:R-:W-:Y:S04]  /*3950*/  DEPBAR.LE SB1, 0x36 ;  /* 0x00009d800000791a */ /* 0x000fe80000000000 */
[----:B------:R-:W1:Y:S02]  /*3960*/  UTCATOMSWS.2CTA.FIND_AND_SET.ALIGN UP1, UR7, UR7 ;  /* 0x00000007000775e3 */ /* 0x000e640008220800 */
[----:B-1----:R-:W-:Y:S01]  /*3970*/  MOV R11, UR7 ;  /* 0x00000007000b7c02 */ /* 0x002fe20008000f00 */
[----:B------:R-:W-:Y:S06]  /*3980*/  BRA.U UP1, `(.L_x_76) ;  /* 0x0000000101187547 */ /* 0x000fec000b800000 */
.L_x_77:
[----:B------:R-:W-:Y:S05]  /*3990*/  NANOSLEEP 0x64 ;  /* 0x000000640000795d */ /* 0x000fea0003800000 */
[----:B------:R-:W-:-:S05]  /*39a0*/  UMOV UR7, 0x10 ;  /* 0x0000001000077882 */ /* 0x000fca0000000000 */
[----:B------:R-:W-:Y:S04]  /*39b0*/  DEPBAR.LE SB1, 0x36 ;  /* 0x00009d800000791a */ /* 0x000fe80000000000 */
[----:B------:R-:W1:Y:S02]  /*39c0*/  UTCATOMSWS.2CTA.FIND_AND_SET.ALIGN UP1, UR7, UR7 ;  /* 0x00000007000775e3 */ /* 0x000e640008220800 */
[----:B-1----:R-:W-:Y:S01]  /*39d0*/  MOV R11, UR7 ;  /* 0x00000007000b7c02 */ /* 0x002fe20008000f00 */
[----:B------:R-:W-:Y:S05]  /*39e0*/  BRA.U !UP1, `(.L_x_77) ;  /* 0xfffffffd09e87547 */ /* 0x000fea000b83ffff */
.L_x_76:
[----:B------:R-:W1:Y:S01]  /*39f0*/  LDS R5, [UR6+0x10] ;  /* 0x00001006ff057984 */ /* 0x000e620008000800 */
[----:B------:R-:W-:Y:S01]  /*3a00*/  IMAD.U32 R3, RZ, RZ, UR37 ;  /* 0x00000025ff037e24 */ /* 0x000fe2000f8e00ff */
[----:B------:R-:W-:-:S03]  /*3a10*/  MOV R2, UR4 ;  /* 0x0000000400027c02 */ /* 0x000fc60008000f00 */
[----:B------:R-:W-:Y:S01]  /*3a20*/  VIADD R3, R3, 0x210 ;  /* 0x0000021003037836 */ /* 0x000fe20000000000 */
[----:B-1----:R-:W-:-:S04]  /*3a30*/  SHF.L.U32 R5, R5, 0x1f, RZ ;  /* 0x0000001f05057819 */ /* 0x002fc800000006ff */
[----:B------:R-:W1:Y:S02]  /*3a40*/  SYNCS.PHASECHK.TRANS64.TRYWAIT P0, [UR6+0x8], R5 ;  /* 0x00000805ff0075a7 */ /* 0x000e640008001106 */
[----:B-1----:R-:W-:Y:S05]  /*3a50*/  @P0 BRA `(.L_x_78) ;  /* 0x0000000000080947 */ /* 0x002fea0003800000 */
[----:B------:R-:W1:Y:S02]  /*3a60*/  SYNCS.PHASECHK.TRANS64.TRYWAIT P0, [UR6+0x8], R5 ;  /* 0x00000805ff0075a7 */ /* 0x000e640008001106 */
[----:B-1----:R-:W-:Y:S05]  /*3a70*/  @!P0 BRA `(.L_x_79) ;  /* 0x0000004c00248947 */ /* 0x002fea0003800000 */
.L_x_78:
[----:B-1----:R-:W-:Y:S01]  /*3a80*/  HFMA2 R0, -RZ, RZ, 0, 5.9604644775390625e-08 ;  /* 0x00000001ff007431 */ /* 0x002fe200000001ff */
[----:B------:R-:W-:Y:S01]  /*3a90*/  UPRMT UR7, UR4, 0x654, UR8 ;  /* 0x0000065404077896 */ /* 0x000fe20008000008 */
[----:B------:R-:W-:Y:S01]  /*3aa0*/  IMAD.MOV.U32 R6, RZ, RZ, 0xffff ;  /* 0x0000ffffff067424 */ /* 0x000fe200078e00ff */
[----:B------:R-:W-:Y:S01]  /*3ab0*/  PRMT R2, R2, 0x654, R3 ;  /* 0x0000065402027816 */ /* 0x000fe20000000003 */
[----:B------:R-:W-:Y:S02]  /*3ac0*/  IMAD.MOV.U32 R4, RZ, RZ, 0x4 ;  /* 0x00000004ff047424 */ /* 0x000fe400078e00ff */
[----:B------:R-:W-:Y:S01]  /*3ad0*/  IMAD.SHL.U32 R7, R11, 0x20, RZ ;  /* 0x000000200b077824 */ /* 0x000fe200078e00ff */
[----:B------:R-:W-:Y:S02]  /*3ae0*/  MOV R3, UR7 ;  /* 0x0000000700037c02 */ /* 0x000fe40008000f00 */
[-C--:B------:R-:W-:Y:S01]  /*3af0*/  SHF.L.U32 R6, R6, R11.reuse, RZ ;  /* 0x0000000b06067219 */ /* 0x080fe200000006ff */
[----:B------:R1:W-:Y:S01]  /*3b00*/  SYNCS.ARRIVE.TRANS64.RED RZ, [UR7], R4 ;  /* 0x00000004ffff79a7 */ /* 0x0003e20008000407 */
[----:B------:R-:W-:Y:S01]  /*3b10*/  SHF.L.U32 R5, R0, R11, RZ ;  /* 0x0000000b00057219 */ /* 0x000fe200000006ff */
[----:B------:R1:W-:Y:S04]  /*3b20*/  STS [UR37+0x210], R7 ;  /* 0x00021007ff007988 */ /* 0x0003e80008000825 */
[----:B------:R1:W-:Y:S04]  /*3b30*/  STAS [R2.64], R11 ;  /* 0x0000000b02007dbd */ /* 0x0003e8000c0008ff */
[----:B------:R1:W-:Y:S04]  /*3b40*/  ATOMS.OR RZ, [UR6+0x14], R6 ;  /* 0x00001406ffff798c */ /* 0x0003e8000b000006 */
[----:B------:R1:W-:Y:S04]  /*3b50*/  ATOMS.OR RZ, [UR6+0x18], R5 ;  /* 0x00001805ffff798c */ /* 0x0003e8000b000006 */
[----:B------:R1:W-:Y:S02]  /*3b60*/  ATOMS.XOR RZ, [UR6+0x10], R0 ;  /* 0x00001000ffff798c */ /* 0x0003e4000b800006 */
.L_x_75:
[----:B------:R-:W-:Y:S05]  /*3b70*/  BSYNC B0 ;  /* 0x0000000000007941 */ /* 0x000fea0003800000 */
.L_x_74:
[----:B------:R-:W-:Y:S05]  /*3b80*/  BRA.U UP0, `(.L_x_80) ;  /* 0x00000001006c7547 */ /* 0x000fea000b800000 */
[----:B------:R-:W-:-:S03]  /*3b90*/  UMOV UR7, 0xffffffff ;  /* 0xffffffff00077882 */ /* 0x000fc60000000000 */
[----:B------:R-:W-:Y:S05]  /*3ba0*/  BRA.DIV UR7, `(.L_x_81) ;  /* 0x0000004a07f07947 */ /* 0x000fea000b800000 */
[----:B------:R-:W-:-:S13]  /*3bb0*/  ELECT P6, URZ, PT ;  /* 0x0000000000ff782f */ /* 0x000fda00038c0000 */
.L_x_181:
[----:B------:R-:W-:Y:S05]  /*3bc0*/  @!P6 BRA `(.L_x_80) ;  /* 0x00000000005ce947 */ /* 0x000fea0003800000 */
[----:B-1----:R-:W1:Y:S02]  /*3bd0*/  LDS R3, [UR6+0x10] ;  /* 0x00001006ff037984 */ /* 0x002e640008000800 */
[----:B-1----:R-:W-:-:S04]  /*3be0*/  SHF.L.U32 R3, R3, 0x1f, RZ ;  /* 0x0000001f03037819 */ /* 0x002fc800000006ff */
[----:B------:R-:W1:Y:S02]  /*3bf0*/  SYNCS.PHASECHK.TRANS64.TRYWAIT P0, [UR6+0x8], R3 ;  /* 0x00000803ff0075a7 */ /* 0x000e640008001106 */
[----:B-1----:R-:W-:Y:S05]  /*3c00*/  @P0 BRA `(.L_x_82) ;  /* 0x0000000000080947 */ /* 0x002fea0003800000 */
[----:B------:R-:W1:Y:S02]  /*3c10*/  SYNCS.PHASECHK.TRANS64.TRYWAIT P0, [UR6+0x8], R3 ;  /* 0x00000803ff0075a7 */ /* 0x000e640008001106 */
[----:B-1----:R-:W-:Y:S05]  /*3c20*/  @!P0 BRA `(.L_x_83) ;  /* 0x0000004800f08947 */ /* 0x002fea0003800000 */
.L_x_82:
[----:B------:R-:W2:Y:S01]  /*3c30*/  LDS R5, [UR37+0x210] ;  /* 0x00021025ff057984 */ /* 0x000ea20008000800 */
[----:B-1----:R-:W-:Y:S02]  /*3c40*/  HFMA2 R0, -RZ, RZ, 0, 5.9604644775390625e-08 ;  /* 0x00000001ff007431 */ /* 0x002fe400000001ff */
[----:B------:R-:W-:Y:S01]  /*3c50*/  IMAD.MOV.U32 R2, RZ, RZ, 0xffff ;  /* 0x0000ffffff027424 */ /* 0x000fe200078e00ff */
[----:B------:R-:W-:Y:S01]  /*3c60*/  UPRMT UR7, UR4, 0x654, UR8 ;  /* 0x0000065404077896 */ /* 0x000fe20008000008 */
[----:B--2---:R-:W-:-:S03]  /*3c70*/  IMAD.SHL.U32 R3, R5, 0x20, RZ ;  /* 0x0000002005037824 */ /* 0x004fc600078e00ff */
[-C--:B------:R-:W-:Y:S02]  /*3c80*/  SHF.L.U32 R2, R2, R5.reuse, RZ ;  /* 0x0000000502027219 */ /* 0x080fe400000006ff */
[----:B------:R-:W-:Y:S01]  /*3c90*/  SHF.L.U32 R5, R0, R5, RZ ;  /* 0x0000000500057219 */ /* 0x000fe200000006ff */
[----:B------:R2:W-:Y:S04]  /*3ca0*/  STS [UR37+0x210], R3 ;  /* 0x00021003ff007988 */ /* 0x0005e80008000825 */
[----:B------:R2:W-:Y:S04]  /*3cb0*/  ATOMS.OR RZ, [UR6+0x14], R2 ;  /* 0x00001402ffff798c */ /* 0x0005e8000b000006 */
[----:B------:R2:W-:Y:S01]  /*3cc0*/  ATOMS.OR RZ, [UR6+0x18], R5 ;  /* 0x00001805ffff798c */ /* 0x0005e2000b000006 */
[----:B------:R-:W-:Y:S03]  /*3cd0*/  SYNCS.ARRIVE.TRANS64.RED.A1T0 RZ, [UR7], RZ ;  /* 0x000000ffffff79a7 */ /* 0x000fe60008100407 */
[----:B------:R2:W-:Y:S01]  /*3ce0*/  ATOMS.XOR RZ, [UR6+0x10], R0 ;  /* 0x00001000ffff798c */ /* 0x0005e2000b800006 */
[----:B------:R-:W-:Y:S05]  /*3cf0*/  BRA `(.L_x_80) ;  /* 0x0000000000107947 */ /* 0x000fea0003800000 */
.L_x_73:
[----:B------:R-:W-:Y:S02]  /*3d00*/  MOV R0, 0xffffffff ;  /* 0xffffffff00007802 */ /* 0x000fe40000000f00 */
[----:B------:R-:W-:-:S03]  /*3d10*/  MOV R2, 0x3d40 ;  /* 0x00003d4000027802 */ /* 0x000fc60000000f00 */
[----:B------:R1:W-:Y:S04]  /*3d20*/  STS [UR37+0x210], R0 ;  /* 0x00021000ff007988 */ /* 0x0003e80008000825 */
[----:B-1---5:R-:W-:Y:S05]  /*3d30*/  CALL.REL.NOINC `($__internal_1_$__cuda_sm10x_tcgen05_guardrail_trap_phase_invalid_during_alloc) ;  /* 0x0000004c00f87944 */ /* 0x022fea0003c00000 */
.L_x_80:
[----:B------:R-:W-:Y:S05]  /*3d40*/  WARPSYNC.ALL ;  /* 0x0000000000007948 */ /* 0x000fea0003800000 */
[----:B------:R-:W3:Y:S01]  /*3d50*/  S2UR UR8, SR_CgaCtaId ;  /* 0x00000000000879c3 */ /* 0x000ee20000008800 */
[----:B------:R-:W-:Y:S01]  /*3d60*/  UMOV UR6, 0x400 ;  /* 0x0000040000067882 */ /* 0x000fe20000000000 */
[----:B------:R-:W-:-:S06]  /*3d70*/  NOP ;  /* 0x0000000000007918 */ /* 0x000fcc0000000000 */
[----:B------:R-:W-:Y:S06]  /*3d80*/  BAR.ARV 0x6, 0xa0 ;  /* 0x0182800000007b1d */ /* 0x000fec0000002000 */
[----:B------:R-:W-:Y:S02]  /*3d90*/  LOP3.LUT R9, R9, 0xffff, RZ, 0xc0, !PT ;  /* 0x0000ffff09097812 */ /* 0x000fe400078ec0ff */
[----:B-12---:R-:W-:Y:S02]  /*3da0*/  CS2R R2, SRZ ;  /* 0x0000000000027805 */ /* 0x006fe4000001ff00 */
[----:B------:R-:W-:Y:S01]  /*3db0*/  LOP3.LUT R8, R8, 0xffff, RZ, 0xc0, !PT ;  /* 0x0000ffff08087812 */ /* 0x000fe200078ec0ff */
[----:B------:R-:W-:Y:S01]  /*3dc0*/  UMOV UR22, URZ ;  /* 0x000000ff00167c82 */ /* 0x000fe20008000000 */
[----:B------:R-:W-:Y:S01]  /*3dd0*/  R2UR UR13, R9 ;  /* 0x00000000090d72ca */ /* 0x000fe200000e0000 */
[----:B------:R-:W-:Y:S01]  /*3de0*/  IMAD.MOV.U32 R9, RZ, RZ, 0x1 ;  /* 0x00000001ff097424 */ /* 0x000fe200078e00ff */
[----:B------:R-:W-:Y:S01]  /*3df0*/  R2UR UR12, R8 ;  /* 0x00000000080c72ca */ /* 0x000fe200000e0000 */
[----:B------:R-:W-:Y:S01]  /*3e00*/  IMAD.MOV.U32 R8, RZ, RZ, RZ ;  /* 0x000000ffff087224 */ /* 0x000fe200078e00ff */
[----:B------:R-:W-:Y:S01]  /*3e10*/  UMOV UR21, URZ ;  /* 0x000000ff00157c82 */ /* 0x000fe20008000000 */
[----:B------:R-:W-:Y:S01]  /*3e20*/  UMOV UR20, URZ ;  /* 0x000000ff00147c82 */ /* 0x000fe20008000000 */
[----:B---3--:R-:W-:Y:S01]  /*3e30*/  ULEA UR8, UR8, UR6, 0x18 ;  /* 0x0000000608087291 */ /* 0x008fe2000f8ec0ff */
[----:B------:R-:W1:Y:S03]  /*3e40*/  LDCU UR6, c[0x0][0x38c] ;  /* 0x00007180ff0677ac */ /* 0x000e660008000800 */
[----:B------:R-:W-:-:S02]  /*3e50*/  UIADD3 UR14, UPT, UPT, UR8, 0x4600, URZ ;  /* 0x00004600080e7890 */ /* 0x000fc4000fffe0ff */
[----:B------:R-:W-:-:S03]  /*3e60*/  UIADD3 UR15, UPT, UPT, UR8, 0x2c600, URZ ;  /* 0x0002c600080f7890 */ /* 0x000fc6000fffe0ff */
[----:B------:R-:W2:Y:S01]  /*3e70*/  LDS R0, [UR8+0x210] ;  /* 0x00021008ff007984 */ /* 0x000ea20008000800 */
[----:B------:R-:W-:Y:S02]  /*3e80*/  USHF.R.U32.HI UR14, URZ, 0x4, UR14 ;  /* 0x00000004ff0e7899 */ /* 0x000fe4000801160e */
[----:B------:R-:W-:Y:S02]  /*3e90*/  USHF.R.U32.HI UR15, URZ, 0x4, UR15 ;  /* 0x00000004ff0f7899 */ /* 0x000fe4000801160f */
[----:B------:R-:W-:Y:S02]  /*3ea0*/  ULOP3.LUT UR14, UR14, 0x3fff, URZ, 0xc0, !UPT ;  /* 0x00003fff0e0e7892 */ /* 0x000fe4000f8ec0ff */
[----:B------:R-:W-:Y:S02]  /*3eb0*/  ULOP3.LUT UR15, UR15, 0x3fff, URZ, 0xc0, !UPT ;  /* 0x00003fff0f0f7892 */ /* 0x000fe4000f8ec0ff */
[----:B------:R-:W-:Y:S02]  /*3ec0*/  ULOP3.LUT UR14, UR14, 0x10000, URZ, 0xfc, !UPT ;  /* 0x000100000e0e7892 */ /* 0x000fe4000f8efcff */
[----:B-1----:R-:W-:-:S02]  /*3ed0*/  UIADD3 UR6, UPT, UPT, UR6, 0x3f, URZ ;  /* 0x0000003f06067890 */ /* 0x002fc4000fffe0ff */
[----:B------:R-:W-:Y:S02]  /*3ee0*/  ULOP3.LUT UR15, UR15, 0x10000, URZ, 0xfc, !UPT ;  /* 0x000100000f0f7892 */ /* 0x000fe4000f8efcff */
[----:B------:R-:W-:Y:S02]  /*3ef0*/  USHF.R.S32.HI UR7, URZ, 0x1f, UR6 ;  /* 0x0000001fff077899 */ /* 0x000fe40008011406 */
[----:B------:R-:W-:Y:S02]  /*3f00*/  UISETP.NE.AND UP2, UPT, UR5, URZ, UPT ;  /* 0x000000ff0500728c */ /* 0x000fe4000bf45270 */
[----:B------:R-:W-:Y:S01]  /*3f10*/  ULEA.HI UR7, UR7, UR6, URZ, 0x6 ;  /* 0x0000000607077291 */ /* 0x000fe2000f8f30ff */
[----:B------:R-:W-:Y:S01]  /*3f20*/  UMOV UR28, 0x0 ;  /* 0x00000000001c7882 */ /* 0x000fe20000000000 */
[----:B------:R-:W-:Y:S02]  /*3f30*/  UMOV UR29, 0x10100010 ;  /* 0x10100010001d7882 */ /* 0x000fe40000000000 */
[----:B------:R-:W-:Y:S01]  /*3f40*/  USHF.R.S32.HI UR7, URZ, 0x6, UR7 ;  /* 0x00000006ff077899 */ /* 0x000fe20008011407 */
[----:B------:R-:W-:Y:S01]  /*3f50*/  UMOV UR26, 0x0 ;  /* 0x00000000001a7882 */ /* 0x000fe20000000000 */
[----:B------:R-:W-:-:S02]  /*3f60*/  UMOV UR27, 0x10100010 ;  /* 0x10100010001b7882 */ /* 0x000fc40000000000 */
[----:B------:R-:W-:-:S04]  /*3f70*/  UISETP.LT.AND UP0, UPT, UR7, 0x1, UPT ;  /* 0x000000010700788c */ /* 0x000fc8000bf01270 */
[----:B------:R-:W-:Y:S01]  /*3f80*/  USEL UR23, UR7, 0x1, !UP0 ;  /* 0x0000000107177887 */ /* 0x000fe2000c000000 */
[----:B--2---:R-:W-:-:S15]  /*3f90*/  R2UR UR24, R0 ;  /* 0x00000000001872ca */ /* 0x004fde00000e0000 */
.L_x_91:
[C---:B------:R-:W-:Y:S02]  /*3fa0*/  LEA R0, R8.reuse, UR8, 0x3 ;  /* 0x0000000808007c11 */ /* 0x040fe4000f8e18ff */
[----:B------:R-:W-:Y:S02]  /*3fb0*/  SHF.L.U32 R5, R3, 0x1f, RZ ;  /* 0x0000001f03057819 */ /* 0x000fe400000006ff */
[----:B------:R-:W-:Y:S02]  /*3fc0*/  LEA R4, R8, UR8, 0x4 ;  /* 0x0000000808047c11 */ /* 0x000fe4000f8e20ff */
[----:B------:R-:W1:Y:S02]  /*3fd0*/  SYNCS.PHASECHK.TRANS64.TRYWAIT P0, [R0+URZ+0x160], R5 ;  /* 0x00016005000075a7 */ /* 0x000e6400080011ff */
[----:B-1-34-:R-:W-:Y:S05]  /*3fe0*/  @!P0 BRA `(.L_x_84) ;  /* 0x0000004800188947 */ /* 0x01afea0003800000 */
.L_x_182:
[----:B-1----:R-:W1:Y:S01]  /*3ff0*/  LDS.128 R4, [R4+0x1f0] ;  /* 0x0001f00004047984 */ /* 0x002e620000000c00 */
[----:B------:R-:W-:Y:S02]  /*4000*/  VIADD R0, R0, 0x170 ;  /* 0x0000017000007836 */ /* 0x000fe40000000000 */
[----:B------:R-:W-:Y:S01]  /*4010*/  VIADD R8, R8, 0x1 ;  /* 0x0000000108087836 */ /* 0x000fe20000000000 */
[----:B------:R-:W-:Y:S01]  /*4020*/  @!PT LDS RZ, [RZ] ;  /* 0x00000000fffff984 */ /* 0x000fe20000000800 */
[----:B------:R-:W-:Y:S01]  /*4030*/  @!PT LDS RZ, [RZ] ;  /* 0x00000000fffff984 */ /* 0x000fe20000000800 */
[----:B------:R-:W-:Y:S01]  /*4040*/  @!PT LDS RZ, [RZ] ;  /* 0x00000000fffff984 */ /* 0x000fe20000000800 */
[----:B------:R-:W-:Y:S01]  /*4050*/  @!PT LDS RZ, [RZ] ;  /* 0x00000000fffff984 */ /* 0x000fe20000000800 */
[----:B------:R2:W-:Y:S06]  /*4060*/  MEMBAR.ALL.CTA ;  /* 0x0000000000007992 */ /* 0x0005ec0000008000 */
[----:B--2---:R-:W2:Y:S01]  /*4070*/  FENCE.VIEW.ASYNC.S ;  /* 0x00000000000073c6 */ /* 0x004ea20000000000 */
[----:B------:R-:W-:-:S04]  /*4080*/  PRMT R0, RZ, 0x654, R0 ;  /* 0x00000654ff007816 */ /* 0x000fc80000000000 */
[----:B--2---:R2:W-:Y:S01]  /*4090*/  SYNCS.ARRIVE.TRANS64.RED.A1T0 RZ, [R0+URZ], RZ ;  /* 0x000000ff00ff79a7 */ /* 0x0045e200081004ff */
[----:B-1----:R-:W-:Y:S01]  /*40a0*/  LOP3.LUT P1, RZ, R6, 0x1, RZ, 0xc0, !PT ;  /* 0x0000000106ff7812 */ /* 0x002fe2000782c0ff */
[----:B--2---:R-:W-:-:S12]  /*40b0*/  BRA.U UP2, `(.L_x_85) ;  /* 0x0000000102e07547 */ /* 0x004fd8000b800000 */
[----:B------:R-:W1:Y:S01]  /*40c0*/  LDCU UR6, c[0x0][0x38c] ;  /* 0x00007180ff0677ac */ /* 0x000e620008000800 */
[----:B------:R-:W-:Y:S02]  /*40d0*/  PLOP3.LUT P2, PT, PT, PT, PT, 0x80, 0x8 ;  /* 0x000000000008781c */ /* 0x000fe40003f4f070 */
[----:B------:R-:W-:Y:S01]  /*40e0*/  SHF.L.U32 R5, R9, 0x1f, RZ ;  /* 0x0000001f09057819 */ /* 0x000fe200000006ff */
[----:B------:R-:W-:Y:S02]  /*40f0*/  ULEA UR10, UR22, UR8, 0x3 ;  /* 0x00000008160a7291 */ /* 0x000fe4000f8e18ff */
[----:B------:R-:W-:Y:S02]  /*4100*/  ULEA UR11, UR22, UR24, 0x6 ;  /* 0x00000018160b7291 */ /* 0x000fe4000f8e30ff */
[----:B-1----:R-:W-:-:S06]  /*4110*/  UISETP.GE.AND UP0, UPT, UR6, 0x1, UPT ;  /* 0x000000010600788c */ /* 0x002fcc000bf06270 */
[----:B------:R-:W-:-:S05]  /*4120*/  PLOP3.LUT P0, PT, PT, PT, UP0, 0x80, 0x8 ;  /* 0x000000000008781c */ /* 0x000fca0003f0f008 */
[----:B------:R-:W-:-:S08]  /*4130*/  @UP0 ULEA UR6, UR21, UR8, 0x3 ;  /* 0x0000000815060291 */ /* 0x000fd0000f8e18ff */
[----:B------:R-:W-:-:S04]  /*4140*/  @P0 SHF.L.U32 R0, R2, 0x1f, RZ ;  /* 0x0000001f02000819 */ /* 0x000fc800000006ff */
[----:B------:R1:W2:Y:S01]  /*4150*/  @P0 SYNCS.PHASECHK.TRANS64.TRYWAIT P2, [UR6], R0 ;  /* 0x00000000ff0005a7 */ /* 0x0002a20008041106 */
[----:B------:R-:W3:Y:S02]  /*4160*/  SYNCS.PHASECHK.TRANS64.TRYWAIT P0, [UR10+0x1a0], R5 ;  /* 0x0001a005ff0075a7 */ /* 0x000ee4000800110a */
[----:B-123--:R-:W-:Y:S05]  /*4170*/  @!P0 BRA `(.L_x_86) ;  /* 0x0000004400c88947 */ /* 0x00efea0003800000 */
.L_x_184:
[----:B------:R-:W-:Y:S01]  /*4180*/  UMOV UR19, UR20 ;  /* 0x0000001400137c82 */ /* 0x000fe20008000000 */
[----:B------:R-:W-:Y:S05]  /*4190*/  BRA.U !UP0, `(.L_x_87) ;  /* 0x0000000108987547 */ /* 0x000fea000b800000 */
[----:B------:R-:W-:Y:S02]  /*41a0*/  UIADD3 UR19, UPT, UPT, UR23, UR20, URZ ;  /* 0x0000001417137290 */ /* 0x000fe4000fffe0ff */
[----:B------:R-:W-:Y:S01]  /*41b0*/  UPLOP3.LUT UP3, UPT, UPT, UPT, UPT, 0x40, 0x4 ;  /* 0x000000000004789c */ /* 0x000fe20003f6e870 */
[----:B------:R-:W-:Y:S01]  /*41c0*/  UMOV UR18, UR7 ;  /* 0x0000000700127c82 */ /* 0x000fe20008000000 */
[----:B------:R-:W-:-:S09]  /*41d0*/  UMOV UR17, UR21 ;  /* 0x0000001500117c82 */ /* 0x000fd20008000000 */
.L_x_90:
[----:B--2---:R-:W-:Y:S01]  /*41e0*/  ULEA UR9, UR17, UR8, 0x3 ;  /* 0x0000000811097291 */ /* 0x004fe2000f8e18ff */
[----:B---3--:R-:W-:Y:S11]  /*41f0*/  @P2 BRA `(.L_x_88) ;  /* 0x00000000000c2947 */ /* 0x008ff60003800000 */
[----:B-1----:R-:W-:Y:S04]  /*4200*/  SHF.L.U32 R5, R2, 0x1f, RZ ;  /* 0x0000001f02057819 */ /* 0x002fe800000006ff */
[----:B------:R-:W1:Y:S02]  /*4210*/  SYNCS.PHASECHK.TRANS64.TRYWAIT P0, [UR9], R5 ;  /* 0x00000005ff0075a7 */ /* 0x000e640008001109 */
[----:B-1----:R-:W-:Y:S05]  /*4220*/  @!P0 BRA `(.L_x_89) ;  /* 0x0000004400b48947 */ /* 0x002fea0003800000 */
.L_x_88:
[----:B------:R-:W-:Y:S01]  /*4230*/  UISETP.NE.AND UP0, UPT, UR18, 0x1, UPT ;  /* 0x000000011200788c */ /* 0x000fe2000bf05270 */
[----:B------:R-:W-:Y:S01]  /*4240*/  PLOP3.LUT P2, PT, PT, PT, PT, 0x80, 0x8 ;  /* 0x000000000008781c */ /* 0x000fe20003f4f070 */
[----:B------:R-:W-:Y:S02]  /*4250*/  UIADD3 UR21, UPT, UPT, UR17, 0x1, URZ ;  /* 0x0000000111157890 */ /* 0x000fe4000fffe0ff */
[----:B------:R-:W-:Y:S02]  /*4260*/  ULEA UR30, UR17, UR15, 0x7 ;  /* 0x0000000f111e7291 */ /* 0x000fe4000f8e38ff */
[----:B------:R-:W-:Y:S01]  /*4270*/  UISETP.NE.AND UP1, UPT, UR21, 0x14, UPT ;  /* 0x000000141500788c */ /* 0x000fe2000bf25270 */
[----:B------:R-:W-:Y:S01]  /*4280*/  PLOP3.LUT P0, PT, PT, PT, UP0, 0x80, 0x8 ;  /* 0x000000000008781c */ /* 0x000fe20003f0f008 */
[----:B------:R-:W-:Y:S02]  /*4290*/  ULEA UR32, UR17, UR14, 0x9 ;  /* 0x0000000e11207291 */ /* 0x000fe4000f8e48ff */
[----:B------:R-:W-:Y:S02]  /*42a0*/  USEL UR16, URZ, 0x1, UP1 ;  /* 0x00000001ff107887 */ /* 0x000fe40008800000 */
[----:B------:R-:W-:Y:S02]  /*42b0*/  USEL UR21, UR21, URZ, UP1 ;  /* 0x000000ff15157287 */ /* 0x000fe40008800000 */
[----:B------:R-:W-:Y:S02]  /*42c0*/  UIADD3 UR36, UPT, UPT, UR30, 0x2, URZ ;  /* 0x000000021e247890 */ /* 0x000fe4000fffe0ff */
[----:B------:R-:W-:Y:S01]  /*42d0*/  @UP0 ULEA UR6, UR21, UR8, 0x3 ;  /* 0x0000000815060291 */ /* 0x000fe2000f8e18ff */
[----:B------:R-:W-:Y:S01]  /*42e0*/  LOP3.LUT R2, R2, UR16, RZ, 0x3c, !PT ;  /* 0x0000001002027c12 */ /* 0x000fe2000f8e3cff */
[----:B------:R-:W-:Y:S02]  /*42f0*/  UIADD3 UR34, UPT, UPT, UR32, 0x2, URZ ;  /* 0x0000000220227890 */ /* 0x000fe4000fffe0ff */
[----:B------:R-:W-:Y:S01]  /*4300*/  UIADD3 UR9, UPT, UPT, UR9, 0xa0, URZ ;  /* 0x000000a009097890 */ /* 0x000fe2000fffe0ff */
[----:B-1----:R-:W-:Y:S01]  /*4310*/  @P0 SHF.L.U32 R0, R2, 0x1f, RZ ;  /* 0x0000001f02000819 */ /* 0x002fe200000006ff */
[----:B------:R-:W-:Y:S01]  /*4320*/  UMOV UR31, 0x80004020 ;  /* 0x80004020001f7882 */ /* 0x000fe20000000000 */
[----:B------:R-:W-:Y:S01]  /*4330*/  UMOV UR33, 0x80004020 ;  /* 0x8000402000217882 */ /* 0x000fe20000000000 */
[----:B------:R-:W-:Y:S01]  /*4340*/  UMOV UR37, 0x80004020 ;  /* 0x8000402000257882 */ /* 0x000fe20000000000 */
[----:B------:R2:W3:Y:S01]  /*4350*/  @P0 SYNCS.PHASECHK.TRANS64.TRYWAIT P2, [UR6], R0 ;  /* 0x00000000ff0005a7 */ /* 0x0004e20008041106 */
[----:B------:R-:W-:Y:S01]  /*4360*/  UIADD3 UR20, UPT, UPT, UR20, 0x1, URZ ;  /* 0x0000000114147890 */ /* 0x000fe2000fffe0ff */
[----:B------:R2:W-:Y:S01]  /*4370*/  UTCQMMA.2CTA gdesc[UR32], gdesc[UR30], tmem[UR11], tmem[UR28], idesc[UR29], UP3 ;  /* 0x00ff1c1e200075ea */ /* 0x0005e20009a0030b */
[----:B------:R-:W-:Y:S02]  /*4380*/  UIADD3 UR18, UPT, UPT, UR18, -0x1, URZ ;  /* 0xffffffff12127890 */ /* 0x000fe4000fffe0ff */
[----:B------:R-:W-:Y:S02]  /*4390*/  UISETP.NE.AND UP0, UPT, UR20, UR19, UPT ;  /* 0x000000131400728c */ /* 0x000fe4000bf05270 */
[----:B------:R-:W-:Y:S01]  /*43a0*/  UPLOP3.LUT UP3, UPT, UPT, UPT, UPT, 0x80, 0x8 ;  /* 0x000000000008789c */ /* 0x000fe20003f6f070 */
[----:B------:R-:W-:Y:S01]  /*43b0*/  UMOV UR35, 0x80004020 ;  /* 0x8000402000237882 */ /* 0x000fe20000000000 */
[----:B------:R-:W-:Y:S01]  /*43c0*/  UMOV UR17, UR21 ;  /* 0x0000001500117c82 */ /* 0x000fe20008000000 */
[----:B------:R2:W-:Y:S01]  /*43d0*/  UTCQMMA.2CTA gdesc[UR34], gdesc[UR36], tmem[UR11], tmem[UR26], idesc[UR27], UPT ;  /* 0x00ff1a24220075ea */ /* 0x0005e2000ba0030b */
[----:B------:R2:W-:Y:S03]  /*43e0*/  UTCBAR.2CTA.MULTICAST [UR9], URZ, UR13 ;  /* 0x000000ff090073e9 */ /* 0x0005e6000820080d */
[----:B------:R-:W-:Y:S05]  /*43f0*/  BRA.U UP0, `(.L_x_90) ;  /* 0xfffffffd00787547 */ /* 0x000fea000b83ffff */
.L_x_87:
[----:B------:R-:W-:Y:S01]  /*4400*/  UIADD3 UR10, UPT, UPT, UR10, 0x180, URZ ;  /* 0x000001800a0a7890 */ /* 0x000fe2000fffe0ff */
[----:B------:R-:W-:-:S08]  /*4410*/  UMOV UR20, UR19 ;  /* 0x0000001300147c82 */ /* 0x000fd00008000000 */
[----:B------:R4:W-:Y:S01]  /*4420*/  UTCBAR.2CTA.MULTICAST [UR10], URZ, UR12 ;  /* 0x000000ff0a0073e9 */ /* 0x0009e2000820080c */
[----:B------:R-:W-:Y:S02]  /*4430*/  NOP ;  /* 0x0000000000007918 */ /* 0x000fe40000000000 */
.L_x_85:
[----:B------:R-:W-:Y:S01]  /*4440*/  UIADD3 UR22, UPT, UPT, UR22, 0x1, URZ ;  /* 0x0000000116167890 */ /* 0x000fe2000fffe0ff */
[----:B------:R-:W-:-:S03]  /*4450*/  ISETP.NE.AND P0, PT, R8, 0x2, PT ;  /* 0x000000020800780c */ /* 0x000fc60003f05270 */
[----:B------:R-:W-:Y:S01]  /*4460*/  UISETP.NE.AND UP0, UPT, UR22, 0x4, UPT ;  /* 0x000000041600788c */ /* 0x000fe2000bf05270 */
[----:B-12---:R-:W-:Y:S02]  /*4470*/  SEL R0, RZ, 0x1, P0 ;  /* 0x00000001ff007807 */ /* 0x006fe40000000000 */
[----:B------:R-:W-:Y:S01]  /*4480*/  SEL R8, R8, RZ, P0 ;  /* 0x000000ff08087207 */ /* 0x000fe20000000000 */
[----:B------:R-:W-:Y:S01]  /*4490*/  USEL UR6, URZ, 0x1, UP0 ;  /* 0x00000001ff067887 */ /* 0x000fe20008000000 */
[----:B------:R-:W-:Y:S01]  /*44a0*/  LOP3.LUT R3, R3, R0, RZ, 0x3c, !PT ;  /* 0x0000000003037212 */ /* 0x000fe200078e3cff */
[----:B------:R-:W-:-:S04]  /*44b0*/  USEL UR22, UR22, URZ, UP0 ;  /* 0x000000ff16167287 */ /* 0x000fc80008000000 */
[----:B------:R-:W-:Y:S01]  /*44c0*/  LOP3.LUT R9, R9, UR6, RZ, 0x3c, !PT ;  /* 0x0000000609097c12 */ /* 0x000fe2000f8e3cff */
[----:B------:R-:W-:Y:S07]  /*44d0*/  @P1 BRA `(.L_x_91) ;  /* 0xfffffff800b01947 */ /* 0x000fee000383ffff */
[----:B------:R-:W1:Y:S01]  /*44e0*/  S2UR UR6, SR_CgaCtaId ;  /* 0x00000000000679c3 */ /* 0x000e620000008800 */
[----:B------:R-:W-:Y:S01]  /*44f0*/  ELECT P0, URZ, PT ;  /* 0x0000000000ff782f */ /* 0x000fe20003800000 */
[----:B------:R-:W-:Y:S01]  /*4500*/  HFMA2 R0, -RZ, RZ, 0, 5.9604644775390625e-08 ;  /* 0x00000001ff007431 */ /* 0x000fe200000001ff */
[----:B------:R-:W-:-:S05]  /*4510*/  UMOV UR7, 0x40 ;  /* 0x0000004000077882 */ /* 0x000fca0000000000 */
[----:B------:R-:W-:Y:S01]  /*4520*/  UVIRTCOUNT.DEALLOC.SMPOOL 0x80 ;  /* 0x000000800000784c */ /* 0x000fe20000000000 */
[----:B------:R-:W-:Y:S02]  /*4530*/  UISETP.NE.AND UP0, UPT, UR5, URZ, UPT ;  /* 0x000000ff0500728c */ /* 0x000fe4000bf05270 */
[----:B-1----:R-:W-:-:S09]  /*4540*/  ULEA UR6, UR6, UR7, 0x18 ;  /* 0x0000000706067291 */ /* 0x002fd2000f8ec0ff */
[----:B------:R1:W-:Y:S01]  /*4550*/  @P0 STS.U8 [UR6+0x1c], R0 ;  /* 0x00001c00ff000988 */ /* 0x0003e20008000006 */
[----:B------:R-:W-:Y:S05]  /*4560*/  BRA.U UP0, `(.L_x_92) ;  /* 0x0000000100a07547 */ /* 0x000fea000b800000 */
[----:B------:R-:W-:Y:S01]  /*4570*/  UIADD3 UR5, UPT, UPT, UR8, 0x1a0, URZ ;  /* 0x000001a008057890 */ /* 0x000fe2000fffe0ff */
[----:B------:R-:W-:-:S03]  /*4580*/  SHF.L.U32 R3, R9, 0x1f, RZ ;  /* 0x0000001f09037819 */ /* 0x000fc600000006ff */
[----:B------:R-:W-:-:S09]  /*4590*/  ULEA UR7, UR22, UR5, 0x3 ;  /* 0x0000000516077291 */ /* 0x000fd2000f8e18ff */
[----:B------:R-:W2:Y:S02]  /*45a0*/  SYNCS.PHASECHK.TRANS64.TRYWAIT P0, [UR7], R3 ;  /* 0x00000003ff0075a7 */ /* 0x000ea40008001107 */
[----:B--2---:R-:W-:Y:S05]  /*45b0*/  @!P0 BRA `(.L_x_93) ;  /* 0x0000004000e88947 */ /* 0x004fea0003800000 */
.L_x_187:
[----:B------:R-:W-:-:S04]  /*45c0*/  UIADD3 UR9, UPT, UPT, UR22, 0x1, URZ ;  /* 0x0000000116097890 */ /* 0x000fc8000fffe0ff */
[----:B------:R-:W-:-:S04]  /*45d0*/  UISETP.NE.AND UP1, UPT, UR9, 0x4, UPT ;  /* 0x000000040900788c */ /* 0x000fc8000bf25270 */
[----:B----4-:R-:W-:Y:S02]  /*45e0*/  USEL UR10, URZ, 0x1, UP1 ;  /* 0x00000001ff0a7887 */ /* 0x010fe40008800000 */
[----:B------:R-:W-:-:S04]  /*45f0*/  USEL UR9, UR9, URZ, UP1 ;  /* 0x000000ff09097287 */ /* 0x000fc80008800000 */
[----:B------:R-:W-:Y:S01]  /*4600*/  ULEA UR7, UR9, UR5, 0x3 ;  /* 0x0000000509077291 */ /* 0x000fe2000f8e18ff */
[----:B------:R-:W-:-:S04]  /*4610*/  LOP3.LUT R2, R9, UR10, RZ, 0x3c, !PT ;  /* 0x0000000a09027c12 */ /* 0x000fc8000f8e3cff */
[----:B-1----:R-:W-:-:S04]  /*4620*/  SHF.L.U32 R3, R2, 0x1f, RZ ;  /* 0x0000001f02037819 */ /* 0x002fc800000006ff */
[----:B------:R-:W1:Y:S02]  /*4630*/  SYNCS.PHASECHK.TRANS64.TRYWAIT P0, [UR7], R3 ;  /* 0x00000003ff0075a7 */ /* 0x000e640008001107 */
[----:B-1----:R-:W-:Y:S05]  /*4640*/  @!P0 BRA `(.L_x_94) ;  /* 0x0000004000dc8947 */ /* 0x002fea0003800000 */
.L_x_189:
        /* <DEDUP_REMOVED lines=9> */
.L_x_191:
[----:B------:R-:W-:-:S04]  /*46e0*/  UIADD3 UR9, UPT, UPT, UR9, 0x1, URZ ;  /* 0x0000000109097890 */ /* 0x000fc8000fffe0ff */
[----:B------:R-:W-:-:S04]  /*46f0*/  UISETP.NE.AND UP1, UPT, UR9, 0x4, UPT ;  /* 0x000000040900788c */ /* 0x000fc8000bf25270 */
[----:B------:R-:W-:Y:S02]  /*4700*/  USEL UR7, URZ, 0x1, UP1 ;  /* 0x00000001ff077887 */ /* 0x000fe40008800000 */
[----:B------:R-:W-:-:S04]  /*4710*/  USEL UR9, UR9, URZ, UP1 ;  /* 0x000000ff09097287 */ /* 0x000fc80008800000 */
[----:B------:R-:W-:Y:S01]  /*4720*/  ULEA UR9, UR9, UR5, 0x3 ;  /* 0x0000000509097291 */ /* 0x000fe2000f8e18ff */
[----:B-1----:R-:W-:-:S04]  /*4730*/  LOP3.LUT R3, R2, UR7, RZ, 0x3c, !PT ;  /* 0x0000000702037c12 */ /* 0x002fc8000f8e3cff */
[----:B------:R-:W-:Y:S01]  /*4740*/  SHF.L.U32 R3, R3, 0x1f, RZ ;  /* 0x0000001f03037819 */ /* 0x000fe200000006ff */
[----:B------:R-:W-:-:S04]  /*4750*/  IMAD.U32 R0, RZ, RZ, UR9 ;  /* 0x00000009ff007e24 */ /* 0x000fc8000f8e00ff */
[----:B------:R1:W2:Y:S03]  /*4760*/  SYNCS.PHASECHK.TRANS64.TRYWAIT P0, [R0+URZ], R3 ;  /* 0x00000003000075a7 */ /* 0x0002a600080011ff */
[----:B--2---:R-:W-:Y:S05]  /*4770*/  @!P0 NANOSLEEP.SYNCS 0x989680 ;  /* 0x009896800000895d */ /* 0x004fea0003900000 */
[----:B------:R-:W2:Y:S02]  /*4780*/  @!P0 SYNCS.PHASECHK.TRANS64 P0, [R0+URZ], R3 ;  /* 0x00000003000085a7 */ /* 0x000ea400080010ff */
[----:B--2---:R-:W-:Y:S05]  /*4790*/  @P0 BRA `(.L_x_96) ;  /* 0x0000000000200947 */ /* 0x004fea0003800000 */
.L_x_97:
[----:B--2---:R2:W4:Y:S02]  /*47a0*/  SYNCS.PHASECHK.TRANS64.TRYWAIT P0, [R0+URZ], R3 ;  /* 0x00000003000075a7 */ /* 0x00452400080011ff */
[----:B----4-:R-:W-:Y:S05]  /*47b0*/  @!P0 NANOSLEEP.SYNCS 0x989680 ;  /* 0x009896800000895d */ /* 0x010fea0003900000 */
[----:B------:R-:W4:Y:S02]  /*47c0*/  @!P0 SYNCS.PHASECHK.TRANS64 P0, [R0+URZ], R3 ;  /* 0x00000003000085a7 */ /* 0x000f2400080010ff */
[----:B----4-:R-:W-:Y:S05]  /*47d0*/  @!P0 BRA `(.L_x_97) ;  /* 0xfffffffc00f08947 */ /* 0x010fea000383ffff */
[----:B------:R-:W-:Y:S05]  /*47e0*/  BRA `(.L_x_96) ;  /* 0x00000000000c7947 */ /* 0x000fea0003800000 */
.L_x_92:
[----:B------:R-:W-:-:S04]  /*47f0*/  UIADD3 UR5, UPT, UPT, UR8, 0x1e0, URZ ;  /* 0x000001e008057890 */ /* 0x000fc8000fffe0ff */
[----:B------:R-:W-:-:S09]  /*4800*/  UPRMT UR5, UR4, 0x654, UR5 ;  /* 0x0000065404057896 */ /* 0x000fd20008000005 */
[----:B------:R-:W-:Y:S03]  /*4810*/  SYNCS.ARRIVE.TRANS64.RED.A1T0 RZ, [UR5], RZ ;  /* 0x000000ffffff79a7 */ /* 0x000fe60008100405 */
.L_x_96:
[----:B-12---:R-:W-:Y:S01]  /*4820*/  SHF.L.U32 R3, RZ, 0x1f, RZ ;  /* 0x0000001fff037819 */ /* 0x006fe200000006ff */
[----:B------:R-:W-:Y:S01]  /*4830*/  UIADD3 UR5, UPT, UPT, UR8, 0x1e0, URZ ;  /* 0x000001e008057890 */ /* 0x000fe2000fffe0ff */
[----:B------:R-:W-:Y:S02]  /*4840*/  PLOP3.LUT P0, PT, PT, PT, UP0, 0x80, 0x8 ;  /* 0x000000000008781c */ /* 0x000fe40003f0f008 */
[----:B------:R-:W1:Y:S02]  /*4850*/  SYNCS.PHASECHK.TRANS64.TRYWAIT P1, [UR8+0x1e0], R3 ;  /* 0x0001e003ff0075a7 */ /* 0x000e640008021108 */
[----:B-1----:R-:W-:Y:S09]  /*4860*/  @!P1 BRA `(.L_x_98) ;  /* 0x0000004000849947 */ /* 0x002ff20003800000 */
.L_x_193:
[----:B------:R-:W-:Y:S01]  /*4870*/  @!UP0 UPRMT UR5, UR4, 0x654, UR5 ;  /* 0x0000065404058896 */ /* 0x000fe20008000005 */
[----:B------:R-:W-:Y:S02]  /*4880*/  UMOV UR8, 0xffff ;  /* 0x0000ffff00087882 */ /* 0x000fe40000000000 */
[----:B------:R-:W-:-:S06]  /*4890*/  UMOV UR4, 0x1 ;  /* 0x0000000100047882 */ /* 0x000fcc0000000000 */
[----:B------:R-:W-:Y:S01]  /*48a0*/  @!P0 SYNCS.ARRIVE.TRANS64.RED.A1T0 RZ, [UR5], RZ ;  /* 0x000000ffffff89a7 */ /* 0x000fe20008100405 */
[----:B------:R-:W-:Y:S01]  /*48b0*/  NOP ;  /* 0x0000000000007918 */ /* 0x000fe20000000000 */
[----:B-1----:R-:W1:Y:S01]  /*48c0*/  LDS R0, [UR6+0x14] ;  /* 0x00001406ff007984 */ /* 0x002e620008000800 */
[----:B------:R-:W-:-:S04]  /*48d0*/  ULOP3.LUT UR5, UR24, 0xffff, URZ, 0xc0, !UPT ;  /* 0x0000ffff18057892 */ /* 0x000fc8000f8ec0ff */
[----:B------:R-:W-:-:S04]  /*48e0*/  USHF.R.U32.HI UR5, URZ, 0x5, UR5 ;  /* 0x00000005ff057899 */ /* 0x000fc80008011605 */
[----:B------:R-:W-:Y:S02]  /*48f0*/  USHF.L.U32 UR8, UR8, UR5, URZ ;  /* 0x0000000508087299 */ /* 0x000fe400080006ff */
[----:B------:R-:W-:-:S04]  /*4900*/  USHF.L.U32 UR4, UR4, UR5, URZ ;  /* 0x0000000504047299 */ /* 0x000fc800080006ff */
[----:B-1----:R-:W-:-:S04]  /*4910*/  LOP3.LUT R0, R0, UR8, RZ, 0xc0, !PT ;  /* 0x0000000800007c12 */ /* 0x002fc8000f8ec0ff */
[----:B------:R-:W-:-:S13]  /*4920*/  ISETP.NE.AND P0, PT, R0, UR8, PT ;  /* 0x0000000800007c0c */ /* 0x000fda000bf05270 */
[----:B------:R-:W-:Y:S05]  /*4930*/  @P0 BRA `(.L_x_99) ;  /* 0x0000000000580947 */ /* 0x000fea0003800000 */
[----:B------:R-:W1:Y:S02]  /*4940*/  LDS R0, [UR6+0x18] ;  /* 0x00001806ff007984 */ /* 0x000e640008000800 */
[----:B-1----:R-:W-:-:S04]  /*4950*/  LOP3.LUT R0, R0, UR4, RZ, 0xc0, !PT ;  /* 0x0000000400007c12 */ /* 0x002fc8000f8ec0ff */
[----:B------:R-:W-:-:S13]  /*4960*/  ISETP.NE.AND P0, PT, R0, UR4, PT ;  /* 0x0000000400007c0c */ /* 0x000fda000bf05270 */
[----:B------:R-:W-:Y:S05]  /*4970*/  @P0 BRA `(.L_x_100) ;  /* 0x00000000003c0947 */ /* 0x000fea0003800000 */
[----:B------:R-:W1:Y:S01]  /*4980*/  S2R R2, SR_LANEID ;  /* 0x0000000000027919 */ /* 0x000e620000000000 */
[----:B------:R-:W-:Y:S01]  /*4990*/  ULOP3.LUT UR8, URZ, UR8, URZ, 0x33, !UPT ;  /* 0x00000008ff087292 */ /* 0x000fe2000f8e33ff */
[----:B------:R-:W-:Y:S01]  /*49a0*/  LOP3.LUT R4, RZ, UR4, RZ, 0x33, !PT ;  /* 0x00000004ff047c12 */ /* 0x000fe2000f8e33ff */
[----:B------:R-:W-:Y:S02]  /*49b0*/  VOTEU.ANY UR7, UPT, PT ;  /* 0x0000000000077886 */ /* 0x000fe400038e0100 */
[----:B------:R-:W-:Y:S01]  /*49c0*/  UFLO.U32 UR7, UR7 ;  /* 0x00000007000772bd */ /* 0x000fe200080e0000 */
[----:B------:R-:W2:Y:S01]  /*49d0*/  REDUX UR4, R4 ;  /* 0x00000000040473c4 */ /* 0x000ea20000000000 */
[----:B------:R-:W-:-:S06]  /*49e0*/  IMAD.U32 R0, RZ, RZ, UR8 ;  /* 0x00000008ff007e24 */ /* 0x000fcc000f8e00ff */
[----:B------:R1:W-:Y:S01]  /*49f0*/  UTCATOMSWS.AND URZ, UR8 ;  /* 0x0000000800ff79e3 */ /* 0x0003e20008000000 */
[----:B------:R-:W3:Y:S01]  /*4a00*/  REDUX UR5, R0 ;  /* 0x00000000000573c4 */ /* 0x000ee20000000000 */
[----:B-1----:R-:W-:Y:S01]  /*4a10*/  ISETP.EQ.U32.AND P0, PT, R2, UR7, PT ;  /* 0x0000000702007c0c */ /* 0x002fe2000bf02070 */
[----:B--2---:R-:W-:Y:S01]  /*4a20*/  IMAD.U32 R2, RZ, RZ, UR4 ;  /* 0x00000004ff027e24 */ /* 0x004fe2000f8e00ff */
[----:B---3--:R-:W-:-:S11]  /*4a30*/  MOV R3, UR5 ;  /* 0x0000000500037c02 */ /* 0x008fd60008000f00 */
[----:B------:R1:W-:Y:S04]  /*4a40*/  @P0 ATOMS.AND RZ, [UR6+0x14], R3 ;  /* 0x00001403ffff098c */ /* 0x0003e8000a800006 */
[----:B------:R1:W-:Y:S01]  /*4a50*/  @P0 ATOMS.AND RZ, [UR6+0x18], R2 ;  /* 0x00001802ffff098c */ /* 0x0003e2000a800006 */
[----:B------:R-:W-:Y:S05]  /*4a60*/  BRA `(.L_x_101) ;  /* 0x0000000000147947 */ /* 0x000fea0003800000 */
.L_x_100:
[----:B------:R-:W-:Y:S02]  /*4a70*/  MOV R2, 0x4a90 ;  /* 0x00004a9000027802 */ /* 0x000fe40000000f00 */
[----:B---345:R-:W-:Y:S05]  /*4a80*/  CALL.REL.NOINC `($__internal_0_$__cuda_sm10x_tcgen05_guardrail_trap_col_being_dealloced_not_returned_by_alloc) ;  /* 0x0000004000987944 */ /* 0x038fea0003c00000 */
[----:B------:R-:W-:Y:S05]  /*4a90*/  BRA `(.L_x_101) ;  /* 0x0000000000087947 */ /* 0x000fea0003800000 */
.L_x_99:
[----:B------:R-:W-:Y:S02]  /*4aa0*/  MOV R2, 0x4ac0 ;  /* 0x00004ac000027802 */ /* 0x000fe40000000f00 */
[----:B---345:R-:W-:Y:S05]  /*4ab0*/  CALL.REL.NOINC `($__internal_2_$__cuda_sm10x_tcgen05_guardrail_trap_unallocated_columns_being_dealloced) ;  /* 0x0000004000a47944 */ /* 0x038fea0003c00000 */
.L_x_101:
[----:B------:R-:W-:Y:S01]  /*4ac0*/  NOP ;  /* 0x0000000000007918 */ /* 0x000fe20000000000 */
[----:B----4-:R-:W-:Y:S05]  /*4ad0*/  EXIT ;  /* 0x000000000000794d */ /* 0x010fea0003800000 */
.L_x_72:
[----:B------:R-:W-:-:S09]  /*4ae0*/  UISETP.NE.OR UP5, UPT, UR10, 0x3, UP5 ;  /* 0x000000030a00788c */ /* 0x000fd2000afa5670 */
[----:B------:R-:W-:Y:S05]  /*4af0*/  BRA.U UP5, `(.L_x_102) ;  /* 0x0000000905c87547 */ /* 0x000fea000b800000 */
[----:B------:R-:W1:Y:S01]  /*4b00*/  LDC R0, c[0x0][0xb30] ;  /* 0x0002cc00ff007b82 */ /* 0x000e620000000800 */
[----:B------:R-:W2:Y:S01]  /*4b10*/  LDCU.64 UR8, c[0x0][0x888] ;  /* 0x00011100ff0877ac */ /* 0x000ea20008000a00 */
[----:B------:R-:W-:Y:S01]  /*4b20*/  IMAD.MOV.U32 R32, RZ, RZ, 0x1 ;  /* 0x00000001ff207424 */ /* 0x000fe200078e00ff */
[----:B------:R-:W-:Y:S01]  /*4b30*/  CS2R R30, SRZ ;  /* 0x00000000001e7805 */ /* 0x000fe2000001ff00 */
[----:B------:R-:W-:Y:S01]  /*4b40*/  IMAD.MOV.U32 R23, RZ, RZ, 0x2000 ;  /* 0x00002000ff177424 */ /* 0x000fe200078e00ff */
[----:B------:R-:W3:Y:S03]  /*4b50*/  LDCU.64 UR4, c[0x0][0x890] ;  /* 0x00011200ff0477ac */ /* 0x000ee60008000a00 */
[----:B------:R-:W4:Y:S01]  /*4b60*/  LDC R19, c[0x0][0x370] ;  /* 0x0000dc00ff137b82 */ /* 0x000f220000000800 */
[----:B------:R-:W-:Y:S01]  /*4b70*/  UMOV UR6, 0x400 ;  /* 0x0000040000067882 */ /* 0x000fe20000000000 */
[----:B------:R-:W-:-:S02]  /*4b80*/  UPLOP3.LUT UP1, UPT, UPT, UPT, UPT, 0x40, 0x4 ;  /* 0x000000000004789c */ /* 0x000fc40003f2e870 */
[----:B------:R-:W-:-:S04]  /*4b90*/  ULEA UR6, UR37, UR6, 0x18 ;  /* 0x0000000625067291 */ /* 0x000fc8000f8ec0ff */
[----:B------:R-:W4:Y:S01]  /*4ba0*/  LDC R2, c[0x0][0xb0c] ;  /* 0x0002c300ff027b82 */ /* 0x000f220000000800 */
[----:B--2---:R-:W-:Y:S02]  /*4bb0*/  UISETP.NE.U32.AND UP2, UPT, UR8, URZ, UPT ;  /* 0x000000ff0800728c */ /* 0x004fe4000bf45070 */
[----:B------:R-:W-:Y:S02]  /*4bc0*/  UIADD3 UR8, UPT, UPT, UR6, 0x140, URZ ;  /* 0x0000014006087890 */ /* 0x000fe4000fffe0ff */
[----:B---3--:R-:W-:-:S03]  /*4bd0*/  UISETP.NE.U32.AND UP3, UPT, UR4, URZ, UPT ;  /* 0x000000ff0400728c */ /* 0x008fc6000bf65070 */
[----:B------:R-:W2:Y:S01]  /*4be0*/  LDC R18, c[0x0][0xb20] ;  /* 0x0002c800ff127b82 */ /* 0x000ea20000000800 */
[----:B-1----:R-:W-:Y:S01]  /*4bf0*/  ISETP.NE.AND P1, PT, R0, 0x1, PT ;  /* 0x000000010000780c */ /* 0x002fe20003f25270 */
[----:B------:R-:W-:Y:S02]  /*4c00*/  UISETP.NE.AND.EX UP2, UPT, UR9, URZ, UPT, UP2 ;  /* 0x000000ff0900728c */ /* 0x000fe4000bf45320 */
[----:B------:R-:W-:Y:S02]  /*4c10*/  UPRMT UR37, UR37, 0x654, UR8 ;  /* 0x0000065425257896 */ /* 0x000fe40008000008 */
[----:B------:R-:W-:Y:S02]  /*4c20*/  UISETP.NE.AND.EX UP3, UPT, UR5, URZ, UPT, UP3 ;  /* 0x000000ff0500728c */ /* 0x000fe4000bf65330 */
[----:B------:R-:W1:Y:S08]  /*4c30*/  LDC.64 R34, c[0x0][0x348] ;  /* 0x0000d200ff227b82 */ /* 0x000e700000000a00 */
[----:B------:R-:W3:Y:S08]  /*4c40*/  LDC.64 R16, c[0x0][0xb10] ;  /* 0x0002c400ff107b82 */ /* 0x000ef00000000a00 */
[----:B------:R-:W1:Y:S08]  /*4c50*/  LDC.64 R6, c[0x0][0xb18] ;  /* 0x0002c600ff067b82 */ /* 0x000e700000000a00 */
[----:B------:R-:W1:Y:S08]  /*4c60*/  LDC.64 R4, c[0x0][0xb28] ;  /* 0x0002ca00ff047b82 */ /* 0x000e700000000a00 */
[----:B--2-4-:R-:W1:Y:S02]  /*4c70*/  LDC R22, c[0x0][0x374] ;  /* 0x0000dd00ff167b82 */ /* 0x014e640000000800 */
.L_x_110:
[C---:B------:R-:W-:Y:S02]  /*4c80*/  LEA R0, R31.reuse, UR6, 0x3 ;  /* 0x000000061f007c11 */ /* 0x040fe4000f8e18ff */
[----:B------:R-:W-:Y:S02]  /*4c90*/  SHF.L.U32 R3, R30, 0x1f, RZ ;  /* 0x0000001f1e037819 */ /* 0x000fe400000006ff */
[----:B------:R-:W-:Y:S02]  /*4ca0*/  LEA R24, R31, UR6, 0x4 ;  /* 0x000000061f187c11 */ /* 0x000fe4000f8e20ff */
[----:B--2---:R-:W2:Y:S02]  /*4cb0*/  SYNCS.PHASECHK.TRANS64.TRYWAIT P0, [R0+URZ+0x160], R3 ;  /* 0x00016003000075a7 */ /* 0x004ea400080011ff */
[----:B--2---:R-:W-:Y:S05]  /*4cc0*/  @!P0 BRA `(.L_x_103) ;  /* 0x0000003c00848947 */ /* 0x004fea0003800000 */
.L_x_194:
[----:B------:R-:W-:Y:S01]  /*4cd0*/  ISETP.GE.AND P0, PT, R134, 0x1, PT ;  /* 0x000000018600780c */ /* 0x000fe20003f06270 */
[----:B------:R-:W4:Y:S01]  /*4ce0*/  LDS.128 R24, [R24+0x1f0] ;  /* 0x0001f00018187984 */ /* 0x000f220000000c00 */
[----:B------:R-:W-:Y:S01]  /*4cf0*/  ISETP.NE.U32.AND P4, PT, RZ, UR4, PT ;  /* 0x00000004ff007c0c */ /* 0x000fe2000bf85070 */
[----:B--2---:R-:W-:Y:S01]  /*4d00*/  VIADD R0, R0, 0x170 ;  /* 0x0000017000007836 */ /* 0x004fe20000000000 */
[----:B------:R-:W-:Y:S02]  /*4d10*/  SHF.L.U32 R28, R32, 0x1f, RZ ;  /* 0x0000001f201c7819 */ /* 0x000fe400000006ff */
[----:B------:R-:W-:Y:S02]  /*4d20*/  ISETP.NE.AND.EX P4, PT, RZ, UR5, PT, P4 ;  /* 0x00000005ff007c0c */ /* 0x000fe4000bf85340 */
[----:B------:R-:W-:Y:S01]  /*4d30*/  PRMT R0, RZ, 0x654, R0 ;  /* 0x00000654ff007816 */ /* 0x000fe20000000000 */
[----:B------:R-:W-:Y:S01]  /*4d40*/  @!PT LDS RZ, [RZ] ;  /* 0x00000000fffff984 */ /* 0x000fe20000000800 */
[----:B------:R-:W-:Y:S01]  /*4d50*/  @!PT LDS RZ, [RZ] ;  /* 0x00000000fffff984 */ /* 0x000fe20000000800 */
[----:B------:R-:W-:Y:S01]  /*4d60*/  @!PT LDS RZ, [RZ] ;  /* 0x00000000fffff984 */ /* 0x000fe20000000800 */
[----:B------:R-:W-:Y:S01]  /*4d70*/  @!PT LDS RZ, [RZ] ;  /* 0x00000000fffff984 */ /* 0x000fe20000000800 */
[----:B------:R2:W-:Y:S06]  /*4d80*/  MEMBAR.ALL.CTA ;  /* 0x0000000000007992 */ /* 0x0005ec0000008000 */
[----:B--2---:R-:W2:Y:S02]  /*4d90*/  FENCE.VIEW.ASYNC.S ;  /* 0x00000000000073c6 */ /* 0x004ea40000000000 */
[----:B--2---:R2:W-:Y:S01]  /*4da0*/  SYNCS.ARRIVE.TRANS64.RED.A1T0 RZ, [R0+URZ], RZ ;  /* 0x000000ff00ff79a7 */ /* 0x0045e200081004ff */
[----:B----4-:R-:W-:Y:S11]  /*4db0*/  LOP3.LUT P3, RZ, R26, 0x1, RZ, 0xc0, !PT ;  /* 0x000000011aff7812 */ /* 0x010ff6000786c0ff */
[----:B------:R-:W-:Y:S02]  /*4dc0*/  @!UPT UIADD3 URZ, UPT, UPT, URZ, URZ, URZ ;  /* 0x000000fffffff290 */ /* 0x000fe4000fffe0ff */
[----:B------:R-:W-:Y:S02]  /*4dd0*/  @P3 MOV R13, R24 ;  /* 0x00000018000d3202 */ /* 0x000fe40000000f00 */
[----:B------:R-:W-:Y:S01]  /*4de0*/  @P3 LOP3.LUT R8, R25, 0xffff, RZ, 0xc0, !PT ;  /* 0x0000ffff19083812 */ /* 0x000fe200078ec0ff */
[----:B--2---:R-:W-:Y:S06]  /*4df0*/  @!P0 BRA `(.L_x_104) ;  /* 0x0000000000a48947 */ /* 0x004fec0003800000 */
[----:B-1----:R-:W-:Y:S01]  /*4e00*/  IMAD.HI.U32 R33, R22, R7, RZ ;  /* 0x0000000716217227 */ /* 0x002fe200078e00ff */
[----:B------:R-:W-:Y:S02]  /*4e10*/  ISETP.NE.AND P0, PT, R6, 0x1, PT ;  /* 0x000000010600780c */ /* 0x000fe40003f05270 */
[----:B------:R-:W-:Y:S01]  /*4e20*/  ISETP.NE.AND P2, PT, R134, 0x1, PT ;  /* 0x000000018600780c */ /* 0x000fe20003f45270 */
[----:B---3--:R-:W-:Y:S01]  /*4e30*/  IMAD.HI.U32 R36, R19, R16, RZ ;  /* 0x0000001013247227 */ /* 0x008fe200078e00ff */
[----:B------:R-:W-:Y:S02]  /*4e40*/  SHF.R.U32.HI R33, RZ, R18, R33 ;  /* 0x00000012ff217219 */ /* 0x000fe40000011621 */
[----:B------:R-:W-:Y:S01]  /*4e50*/  ISETP.NE.AND P5, PT, R2, 0x1, PT ;  /* 0x000000010200780c */ /* 0x000fe20003fa5270 */
[----:B------:R-:W-:Y:S01]  /*4e60*/  IMAD.HI.U32 R38, R13, R16, RZ ;  /* 0x000000100d267227 */ /* 0x000fe200078e00ff */
[----:B------:R-:W-:Y:S02]  /*4e70*/  SHF.R.U32.HI R36, RZ, R17, R36 ;  /* 0x00000011ff247219 */ /* 0x000fe40000011624 */
[----:B------:R-:W-:Y:S01]  /*4e80*/  SEL R3, R22, R33, !P0 ;  /* 0x0000002116037207 */ /* 0x000fe20004000000 */
[C---:B------:R-:W-:Y:S01]  /*4e90*/  IMAD.HI.U32 R33, R8.reuse, R7, RZ ;  /* 0x0000000708217227 */ /* 0x040fe200078e00ff */
[----:B------:R-:W-:Y:S02]  /*4ea0*/  SEL R11, R19, R36, !P5 ;  /* 0x00000024130b7207 */ /* 0x000fe40006800000 */
[----:B------:R-:W-:Y:S01]  /*4eb0*/  SHF.R.U32.HI R38, RZ, R17, R38 ;  /* 0x00000011ff267219 */ /* 0x000fe20000011626 */
[----:B------:R-:W-:Y:S01]  /*4ec0*/  IMAD.HI.U32 R40, R3, R4, RZ ;  /* 0x0000000403287227 */ /* 0x000fe200078e00ff */
[----:B------:R-:W-:Y:S03]  /*4ed0*/  SHF.R.U32.HI R33, RZ, R18, R33 ;  /* 0x00000012ff217219 */ /* 0x000fe60000011621 */
[----:B------:R-:W-:Y:S01]  /*4ee0*/  IMAD.HI.U32 R36, R11, R4, RZ ;  /* 0x000000040b247227 */ /* 0x000fe200078e00ff */
[----:B------:R-:W-:Y:S02]  /*4ef0*/  @P2 SHF.R.U32.HI R3, RZ, R5, R40 ;  /* 0x00000005ff032219 */ /* 0x000fe40000011628 */
[----:B------:R-:W-:Y:S02]  /*4f00*/  SEL R9, R8, R33, !P0 ;  /* 0x0000002108097207 */ /* 0x000fe40004000000 */
[----:B------:R-:W-:Y:S01]  /*4f10*/  @P2 SHF.R.U32.HI R11, RZ, R5, R36 ;  /* 0x00000005ff0b2219 */ /* 0x000fe20000011624 */
[C---:B------:R-:W-:Y:S01]  /*4f20*/  IMAD R10, R134.reuse, R3, RZ ;  /* 0x00000003860a7224 */ /* 0x040fe200078e02ff */
[----:B------:R-:W-:Y:S01]  /*4f30*/  SEL R3, R13, R38, !P5 ;  /* 0x000000260d037207 */ /* 0x000fe20006800000 */
[C---:B------:R-:W-:Y:S03]  /*4f40*/  IMAD.HI.U32 R14, R9.reuse, R4, RZ ;  /* 0x00000004090e7227 */ /* 0x040fe600078e00ff */
[----:B------:R-:W-:Y:S01]  /*4f50*/  ISETP.GE.AND P0, PT, R9, R10, PT ;  /* 0x0000000a0900720c */ /* 0x000fe20003f06270 */
[C---:B------:R-:W-:Y:S01]  /*4f60*/  IMAD R12, R134.reuse, R11, RZ ;  /* 0x0000000b860c7224 */ /* 0x040fe200078e02ff */
[-C--:B------:R-:W-:Y:S04]  /*4f70*/  SHF.R.U32.HI R14, RZ, R5.reuse, R14 ;  /* 0x00000005ff0e7219 */ /* 0x080fe8000001160e */
[----:B------:R-:W-:Y:S02]  /*4f80*/  ISETP.GE.OR P0, PT, R3, R12, P0 ;  /* 0x0000000c0300720c */ /* 0x000fe40000706670 */
[----:B------:R-:W-:Y:S05]  /*4f90*/  SEL R15, R9, R14, !P2 ;  /* 0x0000000e090f7207 */ /* 0x000fea0005000000 */
[----:B------:R-:W-:Y:S04]  /*4fa0*/  IMAD.MOV R14, RZ, RZ, -R15 ;  /* 0x000000ffff0e7224 */ /* 0x000fe800078e0a0f */
[----:B------:R-:W-:Y:S02]  /*4fb0*/  IMAD R14, R134, R14, R9 ;  /* 0x0000000e860e7224 */ /* 0x000fe400078e0209 */
[C---:B------:R-:W-:Y:S05]  /*4fc0*/  @!P0 IMAD.HI.U32 R10, R3.reuse, R4, RZ ;  /* 0x00000004030a8227 */ /* 0x040fea00078e00ff */
[----:B------:R-:W-:Y:S04]  /*4fd0*/  @!P0 SHF.R.U32.HI R10, RZ, R5, R10 ;  /* 0x00000005ff0a8219 */ /* 0x000fe8000001160a */
[----:B------:R-:W-:Y:S01]  /*4fe0*/  @!P0 SEL R0, R3, R10, !P2 ;  /* 0x0000000a03008207 */ /* 0x000fe20005000000 */
[----:B------:R-:W-:Y:S03]  /*4ff0*/  IMAD.MOV R10, RZ, RZ, -R3 ;  /* 0x000000ffff0a7224 */ /* 0x000fe600078e0a03 */
[----:B------:R-:W-:Y:S01]  /*5000*/  @!P0 IADD3 R15, PT, PT, R15, -R0, RZ ;  /* 0x800000000f0f8210 */ /* 0x000fe20007ffe0ff */
[----:B------:R-:W-:Y:S01]  /*5010*/  @!P0 IMAD R0, R11, R14, R0 ;  /* 0x0000000e0b008224 */ /* 0x000fe200078e0200 */
[----:B------:R-:W-:Y:S01]  /*5020*/  IADD3 R11, PT, PT, -R9, RZ, RZ ;  /* 0x000000ff090b7210 */ /* 0x000fe20007ffe1ff */
[----:B------:R-:W-:Y:S02]  /*5030*/  IMAD R13, R2, R10, R13 ;  /* 0x0000000a020d7224 */ /* 0x000fe400078e020d */
[----:B------:R-:W-:Y:S02]  /*5040*/  @!P0 IMAD R9, R15, R134, R3 ;  /* 0x000000860f098224 */ /* 0x000fe400078e0203 */
[----:B------:R-:W-:Y:S02]  /*5050*/  @!P0 IMAD.MOV.U32 R3, RZ, RZ, R0 ;  /* 0x000000ffff038224 */ /* 0x000fe400078e0000 */
[----:B------:R-:W-:Y:S02]  /*5060*/  IMAD R8, R6, R11, R8 ;  /* 0x0000000b06087224 */ /* 0x000fe400078e0208 */
[----:B------:R-:W-:Y:S02]  /*5070*/  IMAD R13, R3, R2, R13 ;  /* 0x00000002030d7224 */ /* 0x000fe400078e020d */
[----:B------:R-:W-:Y:S02]  /*5080*/  IMAD R8, R9, R6, R8 ;  /* 0x0000000609087224 */ /* 0x000fe400078e0208 */
.L_x_104:
[----:B------:R-:W-:Y:S05]  /*5090*/  BRA.U UP1, `(.L_x_105) ;  /* 0x0000000101107547 */ /* 0x000fea000b800000 */
[----:B------:R-:W-:Y:S04]  /*50a0*/  MOV R0, UR7 ;  /* 0x0000000700007c02 */ /* 0x000fe80008000f00 */
[----:B------:R-:W-:Y:S04]  /*50b0*/  SHF.L.U32 R3, R0, 0x1f, RZ ;  /* 0x0000001f00037819 */ /* 0x000fe800000006ff */
[----:B------:R-:W2:Y:S02]  /*50c0*/  SYNCS.PHASECHK.TRANS64.TRYWAIT P0, [UR6+0x158], R3 ;  /* 0x00015803ff0075a7 */ /* 0x000ea40008001106 */
[----:B--2---:R-:W-:Y:S05]  /*50d0*/  @!P0 BRA `(.L_x_106) ;  /* 0x0000003800948947 */ /* 0x004fea0003800000 */
.L_x_105:
[----:B------:R-:W-:Y:S05]  /*50e0*/  BRA.U !UP3, `(.L_x_107) ;  /* 0x000000010b347547 */ /* 0x000fea000b800000 */
[----:B------:R-:W-:Y:S01]  /*50f0*/  UPLOP3.LUT UP0, UPT, UPT, UPT, UP2, 0x80, 0x8 ;  /* 0x000000000008789c */ /* 0x000fe20003f0f020 */
[----:B--2---:R-:W-:Y:S02]  /*5100*/  HFMA2 R0, -RZ, RZ, 0, 5.9604644775390625e-08 ;  /* 0x00000001ff007431 */ /* 0x004fe400000001ff */
[----:B------:R-:W-:Y:S03]  /*5110*/  IMAD.MOV.U32 R215, RZ, RZ, 0x1 ;  /* 0x00000001ffd77424 */ /* 0x000fe600078e00ff */
[----:B------:R-:W-:Y:S05]  /*5120*/  PLOP3.LUT P0, PT, PT, PT, UP0, 0x80, 0x8 ;  /* 0x000000000008781c */ /* 0x000fea0003f0f008 */
[----:B------:R-:W2:Y:S01]  /*5130*/  @UP0 LDCU.64 UR10, c[0x0][0x888] ;  /* 0x00011100ff0a07ac */ /* 0x000ea20008000a00 */
[----:B------:R-:W-:Y:S07]  /*5140*/  @UP0 UIMAD UR8, UR36, UR4, URZ ;  /* 0x00000004240802a4 */ /* 0x000fee000f8e02ff */
[----:B------:R-:W-:Y:S01]  /*5150*/  @!P0 PRMT R215, R0, 0x7610, R215 ;  /* 0x0000761000d78816 */ /* 0x000fe200000000d7 */
[----:B--2---:R-:W-:Y:S03]  /*5160*/  @UP0 UIMAD.WIDE UR10, UR8, 0x4, UR10 ;  /* 0x00000004080a08a5 */ /* 0x004fe6000f8e020a */
[----:B------:R-:W2:Y:S03]  /*5170*/  @!UP0 LDCU UR8, c[0x0][0x880] ;  /* 0x00011000ff0887ac */ /* 0x000ea60008000800 */
[----:B------:R-:W-:Y:S01]  /*5180*/  IMAD.U32 R10, RZ, RZ, UR10 ;  /* 0x0000000aff0a7e24 */ /* 0x000fe2000f8e00ff */
[----:B------:R-:W-:Y:S05]  /*5190*/  MOV R11, UR11 ;  /* 0x0000000b000b7c02 */ /* 0x000fea0008000f00 */
[----:B-----5:R4:W5:Y:S02]  /*51a0*/  @P0 LDG.E R141, desc[UR46][R10.64] ;  /* 0x0000002e0a8d0981 */ /* 0x020964000c1e1900 */
[----:B--2-4-:R-:W-:Y:S07]  /*51b0*/  @!P0 IMAD.U32 R141, RZ, RZ, UR8 ;  /* 0x00000008ff8d8e24 */ /* 0x014fee000f8e00ff */
.L_x_107:
[----:B-----5:R-:W-:Y:S01]  /*51c0*/  @!P4 FSETP.EQ.AND P5, PT, R141, RZ, PT ;  /* 0x000000ff8d00c20b */ /* 0x020fe20003fa2000 */
[----:B------:R-:W-:Y:S01]  /*51d0*/  @!UPT UIADD3 URZ, UPT, UPT, URZ, URZ, URZ ;  /* 0x000000fffffff290 */ /* 0x000fe2000fffe0ff */
[----:B------:R-:W-:Y:S11]  /*51e0*/  @!P4 BRA `(.L_x_108) ;  /* 0x000000000014c947 */ /* 0x000ff60003800000 */
[----:B------:R-:W-:Y:S02]  /*51f0*/  LOP3.LUT P0, RZ, R215, 0xff, RZ, 0xc0, !PT ;  /* 0x000000ffd7ff7812 */ /* 0x000fe4000780c0ff */
[----:B------:R-:W-:Y:S04]  /*5200*/  PLOP3.LUT P5, PT, PT, PT, UP0, 0x80, 0x8 ;  /* 0x000000000008781c */ /* 0x000fe80003faf008 */
[----:B------:R-:W-:Y:S07]  /*5210*/  PLOP3.LUT P5, PT, P5, PT, PT, 0x8, 0x80 ;  /* 0x000000000080781c */ /* 0x000fee0002fae170 */
[----:B------:R-:W-:Y:S11]  /*5220*/  @P0 FSETP.EQ.AND P5, PT, R141, RZ, PT ;  /* 0x000000ff8d00020b */ /* 0x000ff60003fa2000 */
[----:B------:R-:W-:Y:S02]  /*5230*/  @!UPT UIADD3 URZ, UPT, UPT, URZ, URZ, URZ ;  /* 0x000000fffffff290 */ /* 0x000fe4000fffe0ff */
.L_x_108:
[----:B------:R-:W4:Y:S01]  /*5240*/  SYNCS.PHASECHK.TRANS64.TRYWAIT P4, [UR6+0x148], R28 ;  /* 0x0001481cff0075a7 */ /* 0x000f220008081106 */
[----:B------:R-:W-:Y:S01]  /*5250*/  @P3 SHF.R.U32.HI R29, RZ, 0x10, R25 ;  /* 0x00000010ff1d3819 */ /* 0x000fe20000011619 */
[----:B------:R-:W-:Y:S01]  /*5260*/  VIADD R31, R31, 0x1 ;  /* 0x000000011f1f7836 */ /* 0x000fe20000000000 */
[----:B------:R-:W5:Y:S08]  /*5270*/  LDC.64 R14, c[0x0][0xb10] ;  /* 0x0002c400ff0e7b82 */ /* 0x000f700000000a00 */
[----:B------:R-:W1:Y:S08]  /*5280*/  LDC.64 R10, c[0x0][0xb18] ;  /* 0x0002c600ff0a7b82 */ /* 0x000e700000000a00 */
[----:B--2---:R-:W2:Y:S08]  /*5290*/  @!P1 LDC R0, c[0x0][0xb20] ;  /* 0x0002c800ff009b82 */ /* 0x004eb00000000800 */
[----:B------:R-:W3:Y:S01]  /*52a0*/  @!P1 LDC R3, c[0x0][0xb0c] ;  /* 0x0002c300ff039b82 */ /* 0x000ee20000000800 */
[----:B-----5:R-:W-:Y:S05]  /*52b0*/  @!P1 IMAD.HI.U32 R14, R13, R14, RZ ;  /* 0x0000000e0d0e9227 */ /* 0x020fea00078e00ff */
[----:B------:R-:W-:Y:S01]  /*52c0*/  @!P1 SHF.R.U32.HI R14, RZ, R15, R14 ;  /* 0x0000000fff0e9219 */ /* 0x000fe2000001160e */
[----:B-1----:R-:W-:Y:S01]  /*52d0*/  @!P1 IMAD.HI.U32 R11, R8, R11, RZ ;  /* 0x0000000b080b9227 */ /* 0x002fe200078e00ff */
[----:B------:R-:W-:Y:S04]  /*52e0*/  @!P1 ISETP.NE.AND P0, PT, R10, 0x1, PT ;  /* 0x000000010a00980c */ /* 0x000fe80003f05270 */
[----:B--2---:R-:W-:Y:S02]  /*52f0*/  @!P1 SHF.R.U32.HI R9, RZ, R0, R11 ;  /* 0x00000000ff099219 */ /* 0x004fe4000001160b */
[----:B---3--:R-:W-:Y:S02]  /*5300*/  @!P1 ISETP.NE.AND P2, PT, R3, 0x1, PT ;  /* 0x000000010300980c */ /* 0x008fe40003f45270 */
[----:B------:R-:W-:Y:S02]  /*5310*/  @!P1 SEL R9, R8, R9, !P0 ;  /* 0x0000000908099207 */ /* 0x000fe40004000000 */
[----:B------:R-:W-:Y:S02]  /*5320*/  ELECT P0, URZ, PT ;  /* 0x0000000000ff782f */ /* 0x000fe40003800000 */
[----:B------:R-:W-:Y:S05]  /*5330*/  @!P1 SEL R14, R13, R14, !P2 ;  /* 0x0000000e0d0e9207 */ /* 0x000fea0005000000 */
[----:B------:R-:W-:Y:S02]  /*5340*/  @!P1 IMAD.IADD R0, R9, 0x1, -R14 ;  /* 0x0000000109009824 */ /* 0x000fe400078e0a0e */
[----:B------:R-:W-:Y:S02]  /*5350*/  @!P1 IMAD.IADD R9, R14, 0x1, -R9 ;  /* 0x000000010e099824 */ /* 0x000fe400078e0a09 */
[----:B------:R-:W-:Y:S02]  /*5360*/  @!P1 IMAD R13, R0, R3, R13 ;  /* 0x00000003000d9224 */ /* 0x000fe400078e020d */
[----:B------:R-:W-:Y:S01]  /*5370*/  @!P1 IMAD R8, R9, R10, R8 ;  /* 0x0000000a09089224 */ /* 0x000fe200078e0208 */
[----:B----4-:R-:W-:Y:S06]  /*5380*/  @!P4 BRA `(.L_x_109) ;  /* 0x000000380000c947 */ /* 0x010fec0003800000 */
.L_x_197:
[----:B------:R-:W-:Y:S01]  /*5390*/  PLOP3.LUT P5, PT, P5, P0, PT, 0xf2, 0x2f ;  /* 0x00000000002f781c */ /* 0x000fe20002fa1e72 */
[----:B------:R-:W-:Y:S01]  /*53a0*/  UMOV UR14, 0x0 ;  /* 0x00000000000e7882 */ /* 0x000fe20000000000 */
[----:B------:R-:W-:Y:S01]  /*53b0*/  LOP3.LUT R32, R32, 0x1, RZ, 0x3c, !PT ;  /* 0x0000000120207812 */ /* 0x000fe200078e3cff */
[----:B------:R-:W-:Y:S01]  /*53c0*/  UMOV UR15, 0x10000000 ;  /* 0x10000000000f7882 */ /* 0x000fe20000000000 */
[----:B------:R-:W-:Y:S01]  /*53d0*/  UMOV UR12, UR36 ;  /* 0x00000024000c7c82 */ /* 0x000fe20008000000 */
[----:B------:R-:W-:Y:S08]  /*53e0*/  @P3 R2UR UR36, R29 ;  /* 0x000000001d2432ca */ /* 0x000ff000000e0000 */
[----:B-1----:R-:W-:Y:S01]  /*53f0*/  @!P5 IADD3 R3, P0, PT, R34, 0x580, RZ ;  /* 0x000005802203d810 */ /* 0x002fe20007f1e0ff */
[----:B------:R-:W-:Y:S01]  /*5400*/  @!P5 IMAD.SHL.U32 R20, R20, 0x40, RZ ;  /* 0x000000401414d824 */ /* 0x000fe200078e00ff */
[----:B------:R-:W-:Y:S01]  /*5410*/  VOTEU.ALL UP1, P5 ;  /* 0x0000000000ff7886 */ /* 0x000fe20002820000 */
[----:B------:R-:W-:Y:S01]  /*5420*/  @!P5 IMAD.SHL.U32 R21, R21, 0x80, RZ ;  /* 0x000000801515d824 */ /* 0x000fe200078e00ff */
[----:B------:R-:W-:Y:S01]  /*5430*/  @!P5 R2UR UR9, R3 ;  /* 0x000000000309d2ca */ /* 0x000fe200000e0000 */
[----:B------:R-:W-:Y:S01]  /*5440*/  @!P5 IMAD.X R0, RZ, RZ, R35, P0 ;  /* 0x000000ffff00d224 */ /* 0x000fe200000e0623 */
[----:B------:R-:W-:Y:S01]  /*5450*/  @!P5 R2UR UR10, R20 ;  /* 0x00000000140ad2ca */ /* 0x000fe200000e0000 */
[----:B------:R-:W-:Y:S01]  /*5460*/  IMAD.IADD R20, R8, 0x1, R203 ;  /* 0x0000000108147824 */ /* 0x000fe200078e02cb */
[----:B------:R-:W-:Y:S01]  /*5470*/  @!P5 R2UR UR11, R21 ;  /* 0x00000000150bd2ca */ /* 0x000fe200000e0000 */
[----:B------:R-:W-:Y:S01]  /*5480*/  IMAD.IADD R21, R13, 0x1, R214 ;  /* 0x000000010d157824 */ /* 0x000fe200078e02d6 */
[----:B------:R-:W-:Y:S02]  /*5490*/  @!P5 R2UR UR8, R0 ;  /* 0x000000000008d2ca */ /* 0x000fe400000e0000 */
[C---:B------:R-:W-:Y:S04]  /*54a0*/  ISETP.NE.AND P0, PT, R31.reuse, 0x2, PT ;  /* 0x000000021f00780c */ /* 0x040fe80003f05270 */
[----:B------:R-:W-:Y:S01]  /*54b0*/  SEL R3, RZ, 0x1, P0 ;  /* 0x00000001ff037807 */ /* 0x000fe20000000000 */
[----:B------:R-:W-:Y:S01]  /*54c0*/  IMAD.U32 R10, RZ, RZ, UR9 ;  /* 0x00000009ff0a7e24 */ /* 0x000fe2000f8e00ff */
[----:B------:R-:W-:Y:S01]  /*54d0*/  @!UP1 UIADD3 UR9, UPT, UPT, UR6, 0x140, URZ ;  /* 0x0000014006099890 */ /* 0x000fe2000fffe0ff */
[----:B------:R-:W-:Y:S02]  /*54e0*/  SEL R31, R31, RZ, P0 ;  /* 0x000000ff1f1f7207 */ /* 0x000fe40000000000 */
[----:B------:R-:W-:Y:S02]  /*54f0*/  LOP3.LUT R30, R30, R3, RZ, 0x3c, !PT ;  /* 0x000000031e1e7212 */ /* 0x000fe400078e3cff */
[----:B------:R-:W-:Y:S01]  /*5500*/  IMAD.U32 R11, RZ, RZ, UR8 ;  /* 0x00000008ff0b7e24 */ /* 0x000fe2000f8e00ff */
[----:B------:R-:W-:Y:S01]  /*5510*/  @!P5 R2UR UR16, R10 ;  /* 0x000000000a10d2ca */ /* 0x000fe200000e0000 */
[----:B------:R-:W-:Y:S01]  /*5520*/  @!UP1 UIADD3 UR8, UPT, UPT, UR6, 0x400, URZ ;  /* 0x0000040006089890 */ /* 0x000fe2000fffe0ff */
[----:B------:R-:W-:Y:S02]  /*5530*/  VOTEU.ALL UP1, P5 ;  /* 0x0000000000ff7886 */ /* 0x000fe40002820000 */
[----:B------:R-:W-:Y:S11]  /*5540*/  @!P5 R2UR UR17, R11 ;  /* 0x000000000b11d2ca */ /* 0x000ff600000e0000 */
[----:B------:R-:W-:Y:S02]  /*5550*/  @!UPT UIADD3 URZ, UPT, UPT, URZ, URZ, URZ ;  /* 0x000000fffffff290 */ /* 0x000fe4000fffe0ff */
[----:B------:R2:W-:Y:S01]  /*5560*/  @!UP1 UTMALDG.3D [UR8], [UR16], desc[UR14] ;  /* 0x00000e08100095b4 */ /* 0x0005e20008011000 */
[----:B------:R2:W-:Y:S01]  /*5570*/  @!P5 SYNCS.ARRIVE.TRANS64.RED.A0TR RZ, [UR6+0x140], R23 ;  /* 0x00014017ffffd9a7 */ /* 0x0005e20008300406 */
[----:B------:R-:W-:Y:S01]  /*5580*/  UPLOP3.LUT UP1, UPT, UPT, UPT, UPT, 0x80, 0x8 ;  /* 0x000000000008789c */ /* 0x000fe20003f2f070 */
[----:B------:R-:W-:Y:S01]  /*5590*/  SYNCS.ARRIVE.TRANS64.RED.A1T0 RZ, [UR37], RZ ;  /* 0x000000ffffff79a7 */ /* 0x000fe20008100425 */
[----:B------:R-:W-:Y:S09]  /*55a0*/  @P3 BRA `(.L_x_110) ;  /* 0xfffffff400b43947 */ /* 0x000ff2000383ffff */
[----:B------:R-:W-:Y:S07]  /*55b0*/  MOV R0, UR6 ;  /* 0x0000000600007c02 */ /* 0x000fee0008000f00 */
.L_x_111:
[----:B-1----:R-:W-:-:S04]  /*55c0*/  SHF.L.U32 R3, R32, 0x1f, RZ ;  /* 0x0000001f20037819 */ /* 0x002fc800000006ff */
[----:B------:R1:W3:Y:S03]  /*55d0*/  SYNCS.PHASECHK.TRANS64.TRYWAIT P0, [R0+URZ+0x148], R3 ;  /* 0x00014803000075a7 */ /* 0x0002e600080011ff */
[----:B---3--:R-:W-:Y:S05]  /*55e0*/  @!P0 NANOSLEEP.SYNCS 0x989680 ;  /* 0x009896800000895d */ /* 0x008fea0003900000 */
[----:B------:R-:W3:Y:S02]  /*55f0*/  @!P0 SYNCS.PHASECHK.TRANS64 P0, [R0+URZ+0x148], R3 ;  /* 0x00014803000085a7 */ /* 0x000ee400080010ff */
[----:B--23--:R-:W-:Y:S05]  /*5600*/  @P0 EXIT ;  /* 0x000000000000094d */ /* 0x00cfea0003800000 */
[----:B------:R-:W-:Y:S05]  /*5610*/  BRA `(.L_x_111) ;  /* 0xfffffffc00e87947 */ /* 0x000fea000383ffff */
.L_x_102:
[----:B------:R-:W-:-:S06]  /*5620*/  UISETP.GE.AND UP1, UPT, UR10, 0x4, UPT ;  /* 0x000000040a00788c */ /* 0x000fcc000bf26270 */
[----:B------:R-:W-:-:S13]  /*5630*/  PLOP3.LUT P0, PT, PT, PT, UP1, 0x80, 0x8 ;  /* 0x000000000008781c */ /* 0x000fda0003f0f018 */
[----:B------:R-:W-:Y:S05]  /*5640*/  @!P0 EXIT ;  /* 0x000000000000894d */ /* 0x000fea0003800000 */
[----:B------:R-:W-:Y:S01]  /*5650*/  BAR.SYNC.DEFER_BLOCKING 0x6, 0xa0 ;  /* 0x0182800000007b1d */ /* 0x000fe20000010000 */
[C---:B------:R-:W-:Y:S01]  /*5660*/  IMAD.SHL.U32 R5, R0.reuse, 0x40, RZ ;  /* 0x0000004000057824 */ /* 0x040fe200078e00ff */
[----:B------:R-:W-:Y:S01]  /*5670*/  LOP3.LUT R237, R11, 0x60, R0, 0xf8, !PT ;  /* 0x000000600bed7812 */ /* 0x000fe200078ef800 */
[C---:B------:R-:W-:Y:S01]  /*5680*/  IMAD.U32 R202, R0.reuse, 0x10000, RZ ;  /* 0x0001000000ca7824 */ /* 0x040fe200078e00ff */
[C---:B------:R-:W-:Y:S01]  /*5690*/  LOP3.LUT R239, R0.reuse, 0x60, RZ, 0xc0, !PT ;  /* 0x0000006000ef7812 */ /* 0x040fe200078ec0ff */
[----:B------:R-:W-:Y:S01]  /*56a0*/  IMAD.SHL.U32 R224, R0, 0x8, RZ ;  /* 0x0000000800e07824 */ /* 0x000fe200078e00ff */
[----:B------:R-:W-:Y:S01]  /*56b0*/  UMOV UR49, 0x400 ;  /* 0x0000040000317882 */ /* 0x000fe20000000000 */
[----:B------:R-:W-:Y:S01]  /*56c0*/  LOP3.LUT R7, R5, 0x180, RZ, 0xc0, !PT ;  /* 0x0000018005077812 */ /* 0x000fe200078ec0ff */
[----:B------:R-:W-:Y:S01]  /*56d0*/  ULEA UR49, UR37, UR49, 0x18 ;  /* 0x0000003125317291 */ /* 0x000fe2000f8ec0ff */
[----:B------:R-:W1:Y:S01]  /*56e0*/  LDC R229, c[0x0][0x370] ;  /* 0x0000dc00ffe57b82 */ /* 0x000e620000000800 */
[----:B------:R-:W-:Y:S01]  /*56f0*/  LOP3.LUT R202, R202, 0x600000, RZ, 0xc0, !PT ;  /* 0x00600000caca7812 */ /* 0x000fe200078ec0ff */
[----:B------:R-:W-:Y:S01]  /*5700*/  IMAD.MOV.U32 R201, RZ, RZ, RZ ;  /* 0x000000ffffc97224 */ /* 0x000fe200078e00ff */
[----:B------:R-:W-:Y:S01]  /*5710*/  LOP3.LUT R224, R7, 0x30, R224, 0xf8, !PT ;  /* 0x0000003007e07812 */ /* 0x000fe200078ef8e0 */
[----:B------:R-:W-:Y:S01]  /*5720*/  UIADD3 UR4, UPT, UPT, UR49, 0x2400, URZ ;  /* 0x0000240031047890 */ /* 0x000fe2000fffe0ff */
[----:B------:R-:W-:Y:S01]  /*5730*/  CS2R R232, SRZ ;  /* 0x0000000000e87805 */ /* 0x000fe2000001ff00 */
[----:B------:R-:W-:Y:S01]  /*5740*/  IMAD.MOV.U32 R242, RZ, RZ, RZ ;  /* 0x000000fffff27224 */ /* 0x000fe200078e00ff */
[----:B------:R-:W-:Y:S01]  /*5750*/  LOP3.LUT R224, R224, 0x1e40, R5, 0xf8, !PT ;  /* 0x00001e40e0e07812 */ /* 0x000fe200078ef805 */
[----:B------:R-:W2:Y:S01]  /*5760*/  LDC R136, c[0x0][0xb0c] ;  /* 0x0002c300ff887b82 */ /* 0x000ea20000000800 */
[----:B------:R-:W-:Y:S01]  /*5770*/  IMAD.MOV.U32 R231, RZ, RZ, RZ ;  /* 0x000000ffffe77224 */ /* 0x000fe200078e00ff */
[----:B------:R-:W3:Y:S01]  /*5780*/  LDCU.64 UR52, c[0x0][0x348] ;  /* 0x00006900ff3477ac */ /* 0x000ee20008000a00 */
[----:B------:R-:W-:Y:S01]  /*5790*/  IMAD.U32 R238, RZ, RZ, UR4 ;  /* 0x00000004ffee7e24 */ /* 0x000fe2000f8e00ff */
[----:B------:R-:W4:Y:S01]  /*57a0*/  LDCU UR50, c[0x0][0x384] ;  /* 0x00007080ff3277ac */ /* 0x000f220008000800 */
[----:B------:R-:W3:Y:S03]  /*57b0*/  LDS R3, [UR49+0x210] ;  /* 0x00021031ff037984 */ /* 0x000ee60008000800 */
[----:B------:R-:W1:Y:S01]  /*57c0*/  LDC R226, c[0x0][0xb20] ;  /* 0x0002c800ffe27b82 */ /* 0x000e620000000800 */
[----:B------:R-:W1:Y:S01]  /*57d0*/  LDCU.64 UR38, c[0x0][0x888] ;  /* 0x00011100ff2677ac */ /* 0x000e620008000a00 */
[----:B------:R-:W1:Y:S06]  /*57e0*/  LDCU.64 UR44, c[0x0][0x8c0] ;  /* 0x00011800ff2c77ac */ /* 0x000e6c0008000a00 */
[----:B------:R-:W1:Y:S01]  /*57f0*/  LDC R129, c[0x0][0xb30] ;  /* 0x0002cc00ff817b82 */ /* 0x000e620000000800 */
[----:B------:R-:W-:-:S07]  /*5800*/  UIADD3 UR48, UPT, UPT, UR49, 0x400, URZ ;  /* 0x0000040031307890 */ /* 0x000fce000fffe0ff */
[----:B------:R-:W1:Y:S08]  /*5810*/  LDC R227, c[0x0][0x388] ;  /* 0x0000e200ffe37b82 */ /* 0x000e700000000800 */
[----:B------:R-:W1:Y:S08]  /*5820*/  LDC.64 R212, c[0x0][0xb10] ;  /* 0x0002c400ffd47b82 */ /* 0x000e700000000a00 */
[----:B------:R-:W1:Y:S01]  /*5830*/  LDC.64 R132, c[0x0][0xb18] ;  /* 0x0002c600ff847b82 */ /* 0x000e620000000a00 */
[----:B---3--:R-:W-:-:S07]  /*5840*/  IMAD.IADD R202, R3, 0x1, R202 ;  /* 0x0000000103ca7824 */ /* 0x008fce00078e02ca */
[----:B------:R-:W3:Y:S01]  /*5850*/  LDC.64 R208, c[0x0][0x888] ;  /* 0x00022200ffd07b82 */ /* 0x000ee20000000a00 */
[----:B------:R-:W-:Y:S02]  /*5860*/  IMAD.SHL.U32 R3, R0, 0x10, RZ ;  /* 0x0000001000037824 */ /* 0x000fe400078e00ff */
[----:B------:R-:W-:-:S03]  /*5870*/  VIADD R0, R224, UR49 ;  /* 0x00000031e0007c36 */ /* 0x000fc60008000000 */
[C---:B------:R-:W-:Y:S02]  /*5880*/  LOP3.LUT R5, R3.reuse, 0x20, RZ, 0xc0, !PT ;  /* 0x0000002003057812 */ /* 0x040fe400078ec0ff */
[----:B------:R-:W1:Y:S01]  /*5890*/  LDC.64 R130, c[0x0][0xb28] ;  /* 0x0002ca00ff827b82 */ /* 0x000e620000000a00 */
[----:B------:R-:W-:Y:S02]  /*58a0*/  LOP3.LUT R3, R3, 0x40, RZ, 0xc0, !PT ;  /* 0x0000004003037812 */ /* 0x000fe400078ec0ff */
[--C-:B------:R-:W-:Y:S02]  /*58b0*/  IADD3 R236, PT, PT, -R5, 0x400, R0.reuse ;  /* 0x0000040005ec7810 */ /* 0x100fe40007ffe100 */
[----:B------:R-:W-:-:S03]  /*58c0*/  IADD3 R235, PT, PT, -R3, 0x400, R0 ;  /* 0x0000040003eb7810 */ /* 0x000fc60007ffe100 */
[----:B------:R-:W1:Y:S01]  /*58d0*/  LDC.64 R210, c[0x0][0x890] ;  /* 0x00022400ffd27b82 */ /* 0x000e620000000a00 */
[----:B------:R-:W-:-:S07]  /*58e0*/  IMAD.IADD R234, R236, 0x1, -R3 ;  /* 0x00000001ecea7824 */ /* 0x000fce00078e0a03 */
[----:B------:R-:W1:Y:S08]  /*58f0*/  LDC.64 R206, c[0x0][0x8b0] ;  /* 0x00022c00ffce7b82 */ /* 0x000e700000000a00 */
[----:B------:R-:W1:Y:S08]  /*5900*/  LDC.64 R204, c[0x0][0x8a8] ;  /* 0x00022a00ffcc7b82 */ /* 0x000e700000000a00 */
[----:B--2-4-:R-:W1:Y:S02]  /*5910*/  LDC R228, c[0x0][0x374] ;  /* 0x0000dd00ffe47b82 */ /* 0x014e640000000800 */
.L_x_131:
[----:B------:R-:W-:Y:S02]  /*5920*/  LEA R0, R242, UR49, 0x3 ;  /* 0x00000031f2007c11 */ /* 0x000fe4000f8e18ff */
[----:B------:R-:W-:Y:S02]  /*5930*/  SHF.L.U32 R3, R232, 0x1f, RZ ;  /* 0x0000001fe8037819 */ /* 0x000fe400000006ff */
[----:B------:R-:W-:Y:S02]  /*5940*/  LEA R16, R242, UR49, 0x4 ;  /* 0x00000031f2107c11 */ /* 0x000fe4000f8e20ff */
[----:B------:R-:W2:Y:S02]  /*5950*/  SYNCS.PHASECHK.TRANS64.TRYWAIT P0, [R0+URZ+0x160], R3 ;  /* 0x00016003000075a7 */ /* 0x000ea400080011ff */
[----:B-12-4-:R-:W-:Y:S05]  /*5960*/  @!P0 BRA `(.L_x_112) ;  /* 0x0000003000a08947 */ /* 0x016fea0003800000 */
.L_x_198:
[----:B------:R-:W4:Y:S01]  /*5970*/  LDC.64 R12, c[0x0][0xb10] ;  /* 0x0002c400ff0c7b82 */ /* 0x000f220000000a00 */
[----:B------:R-:W3:Y:S01]  /*5980*/  LDS.128 R16, [R16+0x1f0] ;  /* 0x0001f00010107984 */ /* 0x000ee20000000c00 */
[----:B-1----:R-:W-:Y:S01]  /*5990*/  ISETP.NE.AND P1, PT, R129, 0x1, PT ;  /* 0x000000018100780c */ /* 0x002fe20003f25270 */
[----:B--2---:R-:W-:Y:S01]  /*59a0*/  VIADD R0, R0, 0x170 ;  /* 0x0000017000007836 */ /* 0x004fe20000000000 */
[----:B------:R-:W-:Y:S04]  /*59b0*/  ISETP.GE.AND P0, PT, R134, 0x1, PT ;  /* 0x000000018600780c */ /* 0x000fe80003f06270 */
[----:B------:R-:W1:Y:S01]  /*59c0*/  LDC.64 R10, c[0x0][0xb18] ;  /* 0x0002c600ff0a7b82 */ /* 0x000e620000000a00 */
[----:B------:R-:W-:Y:S01]  /*59d0*/  PRMT R0, RZ, 0x654, R0 ;  /* 0x00000654ff007816 */ /* 0x000fe20000000000 */
[----:B------:R-:W-:Y:S01]  /*59e0*/  @!PT LDS RZ, [RZ] ;  /* 0x00000000fffff984 */ /* 0x000fe20000000800 */
[----:B------:R-:W-:Y:S01]  /*59f0*/  @!PT LDS RZ, [RZ] ;  /* 0x00000000fffff984 */ /* 0x000fe20000000800 */
[----:B------:R-:W-:Y:S01]  /*5a00*/  @!PT LDS RZ, [RZ] ;  /* 0x00000000fffff984 */ /* 0x000fe20000000800 */
[----:B------:R-:W-:Y:S01]  /*5a10*/  @!PT LDS RZ, [RZ] ;  /* 0x00000000fffff984 */ /* 0x000fe20000000800 */
[----:B------:R2:W-:Y:S06]  /*5a20*/  MEMBAR.ALL.CTA ;  /* 0x0000000000007992 */ /* 0x0005ec0000008000 */
[----:B--2---:R-:W2:Y:S01]  /*5a30*/  FENCE.VIEW.ASYNC.S ;  /* 0x00000000000073c6 */ /* 0x004ea20000000000 */
[----:B------:R-:W1:Y:S08]  /*5a40*/  @!P1 LDC R14, c[0x0][0xb20] ;  /* 0x0002c800ff0e9b82 */ /* 0x000e700000000800 */
[----:B------:R-:W1:Y:S01]  /*5a50*/  @!P1 LDC R9, c[0x0][0xb0c] ;  /* 0x0002c300ff099b82 */ /* 0x000e620000000800 */
[----:B--2---:R2:W-:Y:S01]  /*5a60*/  SYNCS.ARRIVE.TRANS64.RED.A1T0 RZ, [R0+URZ], RZ ;  /* 0x000000ff00ff79a7 */ /* 0x0045e200081004ff */
[----:B---3--:R-:W-:Y:S04]  /*5a70*/  LOP3.LUT P4, RZ, R18, 0x1, RZ, 0xc0, !PT ;  /* 0x0000000112ff7812 */ /* 0x008fe8000788c0ff */
[----:B------:R-:W-:Y:S09]  /*5a80*/  P2R R240, PR, RZ, 0x10 ;  /* 0x00000010fff07803 */ /* 0x000ff20000000000 */
[----:B------:R-:W-:Y:S02]  /*5a90*/  @P4 MOV R137, R16 ;  /* 0x0000001000894202 */ /* 0x000fe40000000f00 */
[----:B------:R-:W-:Y:S01]  /*5aa0*/  @P4 LOP3.LUT R135, R17, 0xffff, RZ, 0xc0, !PT ;  /* 0x0000ffff11874812 */ /* 0x000fe200078ec0ff */
[----:B--2-4-:R-:W-:Y:S06]  /*5ab0*/  @!P0 BRA `(.L_x_113) ;  /* 0x0000000000a48947 */ /* 0x014fec0003800000 */
[----:B------:R-:W-:Y:S01]  /*5ac0*/  IMAD.HI.U32 R23, R228, R133, RZ ;  /* 0x00000085e4177227 */ /* 0x000fe200078e00ff */
[----:B------:R-:W-:Y:S02]  /*5ad0*/  ISETP.NE.AND P0, PT, R132, 0x1, PT ;  /* 0x000000018400780c */ /* 0x000fe40003f05270 */
[----:B------:R-:W-:Y:S01]  /*5ae0*/  ISETP.NE.AND P2, PT, R134, 0x1, PT ;  /* 0x000000018600780c */ /* 0x000fe20003f45270 */
[----:B------:R-:W-:Y:S01]  /*5af0*/  IMAD.HI.U32 R22, R229, R212, RZ ;  /* 0x000000d4e5167227 */ /* 0x000fe200078e00ff */
[----:B------:R-:W-:Y:S02]  /*5b00*/  SHF.R.U32.HI R23, RZ, R226, R23 ;  /* 0x000000e2ff177219 */ /* 0x000fe40000011617 */
[----:B------:R-:W-:Y:S01]  /*5b10*/  ISETP.NE.AND P3, PT, R136, 0x1, PT ;  /* 0x000000018800780c */ /* 0x000fe20003f65270 */
[----:B------:R-:W-:Y:S01]  /*5b20*/  IMAD.HI.U32 R26, R137, R212, RZ ;  /* 0x000000d4891a7227 */ /* 0x000fe200078e00ff */
[----:B------:R-:W-:Y:S02]  /*5b30*/  SHF.R.U32.HI R22, RZ, R213, R22 ;  /* 0x000000d5ff167219 */ /* 0x000fe40000011616 */
[----:B------:R-:W-:Y:S01]  /*5b40*/  SEL R3, R228, R23, !P0 ;  /* 0x00000017e4037207 */ /* 0x000fe20004000000 */
[----:B------:R-:W-:Y:S01]  /*5b50*/  IMAD.HI.U32 R23, R135, R133, RZ ;  /* 0x0000008587177227 */ /* 0x000fe200078e00ff */
[----:B------:R-:W-:Y:S02]  /*5b60*/  SEL R7, R229, R22, !P3 ;  /* 0x00000016e5077207 */ /* 0x000fe40005800000 */
[----:B------:R-:W-:Y:S01]  /*5b70*/  SHF.R.U32.HI R26, RZ, R213, R26 ;  /* 0x000000d5ff1a7219 */ /* 0x000fe2000001161a */
[-C--:B------:R-:W-:Y:S04]  /*5b80*/  IMAD.HI.U32 R22, R3, R130.reuse, RZ ;  /* 0x0000008203167227 */ /* 0x080fe800078e00ff */
[----:B------:R-:W-:Y:S01]  /*5b90*/  IMAD.HI.U32 R24, R7, R130, RZ ;  /* 0x0000008207187227 */ /* 0x000fe200078e00ff */
[-C--:B------:R-:W-:Y:S02]  /*5ba0*/  @P2 SHF.R.U32.HI R3, RZ, R131.reuse, R22 ;  /* 0x00000083ff032219 */ /* 0x080fe40000011616 */
[----:B------:R-:W-:Y:S02]  /*5bb0*/  SHF.R.U32.HI R22, RZ, R226, R23 ;  /* 0x000000e2ff167219 */ /* 0x000fe40000011617 */
[----:B------:R-:W-:Y:S01]  /*5bc0*/  @P2 SHF.R.U32.HI R7, RZ, R131, R24 ;  /* 0x00000083ff072219 */ /* 0x000fe20000011618 */
[C---:B------:R-:W-:Y:S01]  /*5bd0*/  IMAD R2, R134.reuse, R3, RZ ;  /* 0x0000000386027224 */ /* 0x040fe200078e02ff */
[----:B------:R-:W-:Y:S02]  /*5be0*/  SEL R5, R135, R22, !P0 ;  /* 0x0000001687057207 */ /* 0x000fe40004000000 */
[----:B------:R-:W-:Y:S01]  /*5bf0*/  SEL R3, R137, R26, !P3 ;  /* 0x0000001a89037207 */ /* 0x000fe20005800000 */
[----:B------:R-:W-:Y:S01]  /*5c00*/  IMAD R4, R134, R7, RZ ;  /* 0x0000000786047224 */ /* 0x000fe200078e02ff */
[C---:B------:R-:W-:Y:S01]  /*5c10*/  ISETP.GE.AND P0, PT, R5.reuse, R2, PT ;  /* 0x000000020500720c */ /* 0x040fe20003f06270 */
[----:B------:R-:W-:Y:S03]  /*5c20*/  IMAD.HI.U32 R6, R5, R130, RZ ;  /* 0x0000008205067227 */ /* 0x000fe600078e00ff */
[----:B------:R-:W-:Y:S01]  /*5c30*/  ISETP.GE.OR P0, PT, R3, R4, P0 ;  /* 0x000000040300720c */ /* 0x000fe20000706670 */
[----:B------:R-:W-:Y:S01]  /*5c40*/  IMAD.MOV R4, RZ, RZ, -R3 ;  /* 0x000000ffff047224 */ /* 0x000fe200078e0a03 */
[-C--:B------:R-:W-:Y:S03]  /*5c50*/  SHF.R.U32.HI R6, RZ, R131.reuse, R6 ;  /* 0x00000083ff067219 */ /* 0x080fe60000011606 */
[----:B------:R-:W-:Y:S01]  /*5c60*/  IMAD R137, R136, R4, R137 ;  /* 0x0000000488897224 */ /* 0x000fe200078e0289 */
[----:B------:R-:W-:Y:S05]  /*5c70*/  SEL R15, R5, R6, !P2 ;  /* 0x00000006050f7207 */ /* 0x000fea0005000000 */
[----:B------:R-:W-:Y:S02]  /*5c80*/  IMAD.MOV R6, RZ, RZ, -R15 ;  /* 0x000000ffff067224 */ /* 0x000fe400078e0a0f */
[C---:B------:R-:W-:Y:S04]  /*5c90*/  @!P0 IMAD.HI.U32 R2, R3.reuse, R130, RZ ;  /* 0x0000008203028227 */ /* 0x040fe800078e00ff */
[----:B------:R-:W-:Y:S01]  /*5ca0*/  IMAD R6, R134, R6, R5 ;  /* 0x0000000686067224 */ /* 0x000fe200078e0205 */
[----:B------:R-:W-:Y:S04]  /*5cb0*/  @!P0 SHF.R.U32.HI R2, RZ, R131, R2 ;  /* 0x00000083ff028219 */ /* 0x000fe80000011602 */
[----:B------:R-:W-:Y:S02]  /*5cc0*/  @!P0 SEL R0, R3, R2, !P2 ;  /* 0x0000000203008207 */ /* 0x000fe40005000000 */
[----:B------:R-:W-:Y:S02]  /*5cd0*/  IADD3 R2, PT, PT, -R5, RZ, RZ ;  /* 0x000000ff05027210 */ /* 0x000fe40007ffe1ff */
[----:B------:R-:W-:Y:S01]  /*5ce0*/  @!P0 IADD3 R8, PT, PT, R15, -R0, RZ ;  /* 0x800000000f088210 */ /* 0x000fe20007ffe0ff */
[----:B------:R-:W-:Y:S02]  /*5cf0*/  @!P0 IMAD R0, R7, R6, R0 ;  /* 0x0000000607008224 */ /* 0x000fe400078e0200 */
[----:B------:R-:W-:Y:S02]  /*5d00*/  IMAD R135, R132, R2, R135 ;  /* 0x0000000284877224 */ /* 0x000fe400078e0287 */
[----:B------:R-:W-:Y:S02]  /*5d10*/  @!P0 IMAD R5, R8, R134, R3 ;  /* 0x0000008608058224 */ /* 0x000fe400078e0203 */
[----:B------:R-:W-:Y:S04]  /*5d20*/  @!P0 IMAD.MOV.U32 R3, RZ, RZ, R0 ;  /* 0x000000ffff038224 */ /* 0x000fe800078e0000 */
[----:B------:R-:W-:Y:S02]  /*5d30*/  IMAD R137, R3, R136, R137 ;  /* 0x0000008803897224 */ /* 0x000fe400078e0289 */
[----:B------:R-:W-:Y:S07]  /*5d40*/  IMAD R135, R5, R132, R135 ;  /* 0x0000008405877224 */ /* 0x000fee00078e0287 */
.L_x_113:
[----:B-1----:R-:W-:Y:S01]  /*5d50*/  @!P1 ISETP.NE.AND P0, PT, R10, 0x1, PT ;  /* 0x000000010a00980c */ /* 0x002fe20003f05270 */
[----:B------:R-:W-:Y:S01]  /*5d60*/  @!P1 IMAD.HI.U32 R0, R137, R12, RZ ;  /* 0x0000000c89009227 */ /* 0x000fe200078e00ff */
[----:B------:R-:W-:Y:S01]  /*5d70*/  @!P1 ISETP.NE.AND P2, PT, R9, 0x1, PT ;  /* 0x000000010900980c */ /* 0x000fe20003f45270 */
[----:B------:R-:W-:Y:S01]  /*5d80*/  ULOP3.LUT UP0, URZ, UR48, 0x1b0, URZ, 0xc0, !UPT ;  /* 0x000001b030ff7892 */ /* 0x000fe2000f80c0ff */
[----:B------:R-:W-:Y:S01]  /*5d90*/  R2UR UR42, R21 ;  /* 0x00000000152a72ca */ /* 0x000fe200000e0000 */
[----:B------:R-:W-:Y:S01]  /*5da0*/  @!P1 IMAD.HI.U32 R3, R135, R11, RZ ;  /* 0x0000000b87039227 */ /* 0x000fe200078e00ff */
[----:B------:R-:W-:Y:S02]  /*5db0*/  @!P1 SHF.R.U32.HI R0, RZ, R13, R0 ;  /* 0x0000000dff009219 */ /* 0x000fe40000011600 */
[----:B------:R-:W-:Y:S01]  /*5dc0*/  R2UR UR41, R20 ;  /* 0x00000000142972ca */ /* 0x000fe200000e0000 */
[----:B------:R-:W-:Y:S01]  /*5dd0*/  VIADD R242, R242, 0x1 ;  /* 0x00000001f2f27836 */ /* 0x000fe20000000000 */
[----:B------:R-:W-:Y:S02]  /*5de0*/  @!P1 SHF.R.U32.HI R2, RZ, R14, R3 ;  /* 0x0000000eff029219 */ /* 0x000fe40000011603 */
[----:B------:R-:W-:Y:S02]  /*5df0*/  @!P1 SEL R3, R137, R0, !P2 ;  /* 0x0000000089039207 */ /* 0x000fe40005000000 */
[----:B------:R-:W-:Y:S02]  /*5e00*/  @!P1 SEL R2, R135, R2, !P0 ;  /* 0x0000000287029207 */ /* 0x000fe40004000000 */
[----:B------:R-:W-:Y:S01]  /*5e10*/  @P4 SHF.R.U32.HI R230, RZ, 0x10, R17 ;  /* 0x00000010ffe64819 */ /* 0x000fe20000011611 */
[----:B------:R-:W-:Y:S02]  /*5e20*/  USHF.L.U32 UR42, UR42, 0x7, URZ ;  /* 0x000000072a2a7899 */ /* 0x000fe400080006ff */
[----:B------:R-:W-:Y:S02]  /*5e30*/  @!P1 IMAD.IADD R0, R2, 0x1, -R3 ;  /* 0x0000000102009824 */ /* 0x000fe400078e0a03 */
[----:B------:R-:W-:Y:S01]  /*5e40*/  @!P1 IMAD.IADD R2, R3, 0x1, -R2 ;  /* 0x0000000103029824 */ /* 0x000fe200078e0a02 */
[----:B------:R-:W-:Y:S01]  /*5e50*/  USHF.L.U32 UR41, UR41, 0x6, URZ ;  /* 0x0000000629297899 */ /* 0x000fe200080006ff */
[----:B------:R-:W-:Y:S02]  /*5e60*/  @!P1 IMAD R137, R0, R9, R137 ;  /* 0x0000000900899224 */ /* 0x000fe400078e0289 */
[----:B------:R-:W-:Y:S01]  /*5e70*/  @!P1 IMAD R135, R2, R10, R135 ;  /* 0x0000000a02879224 */ /* 0x000fe200078e0287 */
[----:B------:R-:W-:Y:S08]  /*5e80*/  BRA.U !UP0, `(.L_x_114) ;  /* 0x0000000108407547 */ /* 0x000ff0000b800000 */
[----:B------:R-:W1:Y:S01]  /*5e90*/  LDCU.64 UR8, c[0x4][0x80] ;  /* 0x01001000ff0877ac */ /* 0x000e620008000a00 */
[----:B------:R-:W-:Y:S01]  /*5ea0*/  MOV R3, 0x0 ;  /* 0x0000000000037802 */ /* 0x000fe20000000f00 */
[----:B------:R-:W-:Y:S02]  /*5eb0*/  HFMA2 R12, -RZ, RZ, 0, 5.9604644775390625e-08 ;  /* 0x00000001ff0c7431 */ /* 0x000fe400000001ff */
[----:B------:R-:W-:Y:S02]  /*5ec0*/  IMAD.MOV.U32 R8, RZ, RZ, 0x70 ;  /* 0x00000070ff087424 */ /* 0x000fe400078e00ff */
[----:B------:R-:W-:Y:S01]  /*5ed0*/  IMAD.MOV.U32 R13, RZ, RZ, RZ ;  /* 0x000000ffff0d7224 */ /* 0x000fe200078e00ff */
[----:B------:R-:W2:Y:S01]  /*5ee0*/  LDCU.64 UR6, c[0x4][0x88] ;  /* 0x01001100ff0677ac */ /* 0x000ea20008000a00 */
[----:B------:R-:W3:Y:S01]  /*5ef0*/  LDC.64 R2, c[0x4][R3] ;  /* 0x0100000003027b82 */ /* 0x000ee20000000a00 */
[----:B------:R-:W4:Y:S01]  /*5f00*/  LDCU.64 UR4, c[0x4][0x8] ;  /* 0x01000100ff0477ac */ /* 0x000f220008000a00 */
[----:B-1----:R-:W-:Y:S01]  /*5f10*/  MOV R5, UR9 ;  /* 0x0000000900057c02 */ /* 0x002fe20008000f00 */
[----:B------:R-:W-:Y:S01]  /*5f20*/  IMAD.U32 R4, RZ, RZ, UR8 ;  /* 0x00000008ff047e24 */ /* 0x000fe2000f8e00ff */
[----:B--2---:R-:W-:Y:S01]  /*5f30*/  MOV R7, UR7 ;  /* 0x0000000700077c02 */ /* 0x004fe20008000f00 */
[----:B------:R-:W-:Y:S01]  /*5f40*/  IMAD.U32 R6, RZ, RZ, UR6 ;  /* 0x00000006ff067e24 */ /* 0x000fe2000f8e00ff */
[----:B----4-:R-:W-:Y:S01]  /*5f50*/  MOV R11, UR5 ;  /* 0x00000005000b7c02 */ /* 0x010fe20008000f00 */
[----:B------:R-:W-:Y:S02]  /*5f60*/  IMAD.U32 R10, RZ, RZ, UR4 ;  /* 0x00000004ff0a7e24 */ /* 0x000fe4000f8e00ff */
[----:B------:R-:W-:Y:S07]  /*5f70*/  LEPC R20, `(.L_x_114) ;  /* 0x000000001014794e */ /* 0x000fee0000000000 */
[----:B---3-5:R-:W-:Y:S05]  /*5f80*/  CALL.ABS.NOINC R2 ;  /* 0x0000000002007343 */ /* 0x028fea0003c00000 */
.L_x_114:
[----:B------:R-:W-:Y:S01]  /*5f90*/  LOP3.LUT P0, RZ, R238, 0x1b0, RZ, 0xc0, !PT ;  /* 0x000001b0eeff7812 */ /* 0x000fe2000780c0ff */
[----:B------:R-:W-:Y:S11]  /*5fa0*/  BSSY.RECONVERGENT B6, `(.L_x_115) ;  /* 0x0000013000067945 */ /* 0x000ff60003800200 */
[----:B------:R-:W-:Y:S01]  /*5fb0*/  @!UPT UIADD3 URZ, UPT, UPT, URZ, URZ, URZ ;  /* 0x000000fffffff290 */ /* 0x000fe2000fffe0ff */
[----:B------:R-:W-:Y:S05]  /*5fc0*/  @!P0 BRA `(.L_x_116) ;  /* 0x0000000000408947 */ /* 0x000fea0003800000 */
        /* <DEDUP_REMOVED lines=16> */
.L_x_116:
[----:B------:R-:W-:Y:S05]  /*60d0*/  BSYNC.RECONVERGENT B6 ;  /* 0x0000000000067941 */ /* 0x000fea0003800200 */
.L_x_115:
[----:B------:R-:W-:Y:S01]  /*60e0*/  ISETP.NE.U32.AND P3, PT, R210, RZ, PT ;  /* 0x000000ffd200720c */ /* 0x000fe20003f65070 */
[----:B------:R-:W1:Y:S01]  /*60f0*/  LDCU UR4, c[0x0][0x8c8] ;  /* 0x00011900ff0477ac */ /* 0x000e620008000800 */
[----:B------:R-:W-:Y:S02]  /*6100*/  ISETP.NE.U32.AND P2, PT, R206, RZ, PT ;  /* 0x000000ffce00720c */ /* 0x000fe40003f45070 */
[----:B------:R-:W-:Y:S01]  /*6110*/  ISETP.NE.AND.EX P3, PT, R211, RZ, PT, P3 ;  /* 0x000000ffd300720c */ /* 0x000fe20003f65330 */
[----:B------:R-:W-:Y:S01]  /*6120*/  UISETP.NE.U32.AND UP0, UPT, UR44, URZ, UPT ;  /* 0x000000ff2c00728c */ /* 0x000fe2000bf05070 */
[----:B------:R-:W-:Y:S02]  /*6130*/  PLOP3.LUT P0, PT, PT, PT, PT, 0x8, 0x80 ;  /* 0x000000000080781c */ /* 0x000fe40003f0e170 */
[----:B------:R-:W-:Y:S01]  /*6140*/  ISETP.NE.AND.EX P2, PT, R207, RZ, PT, P2 ;  /* 0x000000ffcf00720c */ /* 0x000fe20003f45320 */
[----:B------:R-:W-:Y:S01]  /*6150*/  UISETP.NE.AND.EX UP0, UPT, UR45, URZ, UPT, UP0 ;  /* 0x000000ff2d00728c */ /* 0x000fe2000bf05300 */
[----:B-1----:R-:W-:Y:S07]  /*6160*/  IMAD.U32 R2, RZ, RZ, UR4 ;  /* 0x00000004ff027e24 */ /* 0x002fee000f8e00ff */
[----:B------:R-:W-:Y:S05]  /*6170*/  @!P3 BRA `(.L_x_117) ;  /* 0x00000000002cb947 */ /* 0x000fea0003800000 */
[----:B------:R-:W-:Y:S01]  /*6180*/  ISETP.NE.U32.AND P1, PT, R208, RZ, PT ;  /* 0x000000ffd000720c */ /* 0x000fe20003f25070 */
[----:B------:R-:W-:Y:S03]  /*6190*/  IMAD.MOV.U32 R215, RZ, RZ, 0x1 ;  /* 0x00000001ffd77424 */ /* 0x000fe600078e00ff */
[----:B------:R-:W-:Y:S11]  /*61a0*/  ISETP.NE.AND.EX P1, PT, R209, RZ, PT, P1 ;  /* 0x000000ffd100720c */ /* 0x000ff60003f25310 */
[----:B------:R-:W-:Y:S02]  /*61b0*/  @!UPT UIADD3 URZ, UPT, UPT, URZ, URZ, URZ ;  /* 0x000000fffffff290 */ /* 0x000fe4000fffe0ff */
[----:B------:R-:W1:Y:S01]  /*61c0*/  @P1 LDC.64 R4, c[0x0][0x888] ;  /* 0x00022200ff041b82 */ /* 0x000e620000000a00 */
[----:B------:R-:W-:Y:S04]  /*61d0*/  @P1 IMAD R0, R210, UR36, RZ ;  /* 0x00000024d2001c24 */ /* 0x000fe8000f8e02ff */
[----:B-1----:R-:W-:Y:S04]  /*61e0*/  @P1 IMAD.WIDE R4, R0, 0x4, R4 ;  /* 0x0000000400041825 */ /* 0x002fe800078e0204 */
[----:B------:R-:W-:Y:S01]  /*61f0*/  HFMA2 R0, -RZ, RZ, 0, 5.9604644775390625e-08 ;  /* 0x00000001ff007431 */ /* 0x000fe200000001ff */
[----:B-----5:R1:W5:Y:S04]  /*6200*/  @P1 LDG.E R141, desc[UR46][R4.64] ;  /* 0x0000002e048d1981 */ /* 0x020368000c1e1900 */
[----:B------:R-:W-:Y:S01]  /*6210*/  @!P1 PRMT R215, R0, 0x7610, R215 ;  /* 0x0000761000d79816 */ /* 0x000fe200000000d7 */
[----:B-1----:R-:W2:Y:S06]  /*6220*/  @!P1 LDC R141, c[0x0][0x880] ;  /* 0x00022000ff8d9b82 */ /* 0x002eac0000000800 */
.L_x_117:
[----:B------:R-:W-:Y:S05]  /*6230*/  @!P2 BRA `(.L_x_118) ;  /* 0x000000000020a947 */ /* 0x000fea0003800000 */
[----:B------:R-:W-:Y:S04]  /*6240*/  ISETP.NE.U32.AND P1, PT, R204, RZ, PT ;  /* 0x000000ffcc00720c */ /* 0x000fe80003f25070 */
[----:B------:R-:W-:Y:S11]  /*6250*/  ISETP.NE.AND.EX P1, PT, R205, RZ, PT, P1 ;  /* 0x000000ffcd00720c */ /* 0x000ff60003f25310 */
[----:B------:R-:W-:Y:S02]  /*6260*/  @!UPT UIADD3 URZ, UPT, UPT, URZ, URZ, URZ ;  /* 0x000000fffffff290 */ /* 0x000fe4000fffe0ff */
[----:B------:R-:W1:Y:S01]  /*6270*/  @P1 LDC.64 R4, c[0x0][0x8a8] ;  /* 0x00022a00ff041b82 */ /* 0x000e620000000a00 */
[----:B------:R-:W-:Y:S04]  /*6280*/  @P1 IMAD R0, R206, UR36, RZ ;  /* 0x00000024ce001c24 */ /* 0x000fe8000f8e02ff */
[----:B-1----:R-:W-:Y:S05]  /*6290*/  @P1 IMAD.WIDE R4, R0, 0x4, R4 ;  /* 0x0000000400041825 */ /* 0x002fea00078e0204 */
[----:B-----5:R1:W5:Y:S02]  /*62a0*/  @P1 LDG.E R139, desc[UR46][R4.64] ;  /* 0x0000002e048b1981 */ /* 0x020364000c1e1900 */
[----:B-1----:R-:W3:Y:S02]  /*62b0*/  @!P1 LDC R139, c[0x0][0x8a0] ;  /* 0x00022800ff8b9b82 */ /* 0x002ee40000000800 */
.L_x_118:
[----:B------:R-:W-:Y:S09]  /*62c0*/  UISETP.NE.AND UP1, UPT, UR51, URZ, UPT ;  /* 0x000000ff3300728c */ /* 0x000ff2000bf25270 */
[----:B------:R-:W-:Y:S05]  /*62d0*/  BRA.U !UP1, `(.L_x_119) ;  /* 0x0000000109407547 */ /* 0x000fea000b800000 */
[----:B------:R-:W-:Y:S02]  /*62e0*/  ISETP.NE.U32.AND P4, PT, R210, RZ, PT ;  /* 0x000000ffd200720c */ /* 0x000fe40003f85070 */
[----:B------:R-:W-:Y:S02]  /*62f0*/  PLOP3.LUT P0, PT, PT, PT, PT, 0x80, 0x8 ;  /* 0x000000000008781c */ /* 0x000fe40003f0f070 */
[----:B------:R-:W-:Y:S11]  /*6300*/  ISETP.NE.AND.EX P4, PT, R211, RZ, PT, P4 ;  /* 0x000000ffd300720c */ /* 0x000ff60003f85340 */
[----:B------:R-:W-:Y:S02]  /*6310*/  @!UPT UIADD3 URZ, UPT, UPT, URZ, URZ, URZ ;  /* 0x000000fffffff290 */ /* 0x000fe4000fffe0ff */
[----:B------:R-:W-:Y:S01]  /*6320*/  @P4 LOP3.LUT P1, RZ, R215, 0xff, RZ, 0xc0, !PT ;  /* 0x000000ffd7ff4812 */ /* 0x000fe2000782c0ff */
[----:B------:R-:W1:Y:S03]  /*6330*/  @P4 LDC.64 R4, c[0x0][0x888] ;  /* 0x00022200ff044b82 */ /* 0x000e660000000a00 */
[----:B------:R-:W-:Y:S02]  /*6340*/  @P4 PLOP3.LUT P0, PT, P1, PT, PT, 0x80, 0x8 ;  /* 0x000000000008481c */ /* 0x000fe40000f0f070 */
[----:B--2--5:R-:W-:Y:S04]  /*6350*/  @P4 FSETP.NEU.AND P1, PT, R141, RZ, PT ;  /* 0x000000ff8d00420b */ /* 0x024fe80003f2d000 */
[----:B------:R-:W-:Y:S02]  /*6360*/  @P4 SEL R0, RZ, 0xffffffff, P1 ;  /* 0xffffffffff004807 */ /* 0x000fe40000800000 */
[----:B-1----:R-:W-:Y:S04]  /*6370*/  @P4 ISETP.NE.U32.AND P2, PT, R4, RZ, PT ;  /* 0x000000ff0400420c */ /* 0x002fe80003f45070 */
[----:B------:R-:W-:Y:S04]  /*6380*/  @P4 ISETP.NE.AND.EX P2, PT, R5, RZ, PT, P2 ;  /* 0x000000ff0500420c */ /* 0x000fe80003f45320 */
[----:B------:R-:W-:Y:S02]  /*6390*/  @!P0 SEL R0, RZ, 0xffffffff, P2 ;  /* 0xffffffffff008807 */ /* 0x000fe40001000000 */
[----:B------:R-:W-:Y:S02]  /*63a0*/  @!P4 FSETP.EQ.AND P0, PT, R141, RZ, PT ;  /* 0x000000ff8d00c20b */ /* 0x000fe40003f02000 */
[----:B------:R-:W-:Y:S04]  /*63b0*/  @P4 LOP3.LUT R0, R0, 0x1, RZ, 0xc0, !PT ;  /* 0x0000000100004812 */ /* 0x000fe800078ec0ff */
[----:B------:R-:W-:Y:S11]  /*63c0*/  @P4 ISETP.EQ.U32.AND P0, PT, R0, 0x1, PT ;  /* 0x000000010000480c */ /* 0x000ff60003f02070 */
[----:B------:R-:W-:Y:S02]  /*63d0*/  @!UPT UIADD3 URZ, UPT, UPT, URZ, URZ, URZ ;  /* 0x000000fffffff290 */ /* 0x000fe4000fffe0ff */
.L_x_119:
[----:B------:R-:W-:Y:S05]  /*63e0*/  BRA.U !UP0, `(.L_x_120) ;  /* 0x00000001084c7547 */ /* 0x000fea000b800000 */
[----:B------:R-:W-:Y:S01]  /*63f0*/  ISETP.LE.AND P2, PT, R227, UR41, PT ;  /* 0x00000029e3007c0c */ /* 0x000fe2000bf43270 */
[C---:B------:R-:W-:Y:S05]  /*6400*/  VIADD R0, R237.reuse, UR42 ;  /* 0x0000002aed007c36 */ /* 0x040fea0008000000 */
[----:B------:R-:W-:Y:S01]  /*6410*/  ISETP.GE.OR P2, PT, R0, UR50, P2 ;  /* 0x0000003200007c0c */ /* 0x000fe20009746670 */
[----:B------:R-:W-:Y:S11]  /*6420*/  IMAD.U32 R0, RZ, RZ, UR42 ;  /* 0x0000002aff007e24 */ /* 0x000ff6000f8e00ff */
[----:B------:R-:W-:Y:S01]  /*6430*/  @!UPT UIADD3 URZ, UPT, UPT, URZ, URZ, URZ ;  /* 0x000000fffffff290 */ /* 0x000fe2000fffe0ff */
[----:B------:R-:W-:Y:S01]  /*6440*/  @!P2 IADD3 R6, P1, PT, R237, UR42, RZ ;  /* 0x0000002aed06ac10 */ /* 0x000fe2000ff3e0ff */
[----:B------:R-:W1:Y:S01]  /*6450*/  @!P2 LDC.64 R4, c[0x0][0x8d0] ;  /* 0x00023400ff04ab82 */ /* 0x000e620000000a00 */
[----:B------:R-:W-:Y:S02]  /*6460*/  VOTEU.ALL UP0, P2 ;  /* 0x0000000000ff7886 */ /* 0x000fe40001000000 */
[----:B------:R-:W-:Y:S03]  /*6470*/  @!P2 LEA.HI.X.SX32 R7, R0, RZ, 0x1, P1 ;  /* 0x000000ff0007a211 */ /* 0x000fe600008f0eff */
[----:B------:R-:W-:Y:S06]  /*6480*/  @!UP0 USHF.R.S32.HI UR4, URZ, 0x1f, UR36 ;  /* 0x0000001fff048899 */ /* 0x000fec0008011424 */
[C---:B-1----:R-:W-:Y:S02]  /*6490*/  @!P2 IMAD R0, R4.reuse, UR4, RZ ;  /* 0x000000040400ac24 */ /* 0x042fe4000f8e02ff */
[----:B------:R-:W-:Y:S04]  /*64a0*/  @!P2 IMAD.WIDE.U32 R6, R4, UR36, R6 ;  /* 0x000000240406ac25 */ /* 0x000fe8000f8e0006 */
[----:B------:R-:W-:Y:S01]  /*64b0*/  @!P2 IMAD R0, R5, UR36, R0 ;  /* 0x000000240500ac24 */ /* 0x000fe2000f8e0200 */
[----:B------:R-:W-:Y:S04]  /*64c0*/  @!P2 IADD3 R4, P1, PT, R6, UR44, RZ ;  /* 0x0000002c0604ac10 */ /* 0x000fe8000ff3e0ff */
[--C-:B------:R-:W-:Y:S02]  /*64d0*/  @!P2 IADD3.X R5, PT, PT, R7, UR45, R0.reuse, P1, !PT ;  /* 0x0000002d0705ac10 */ /* 0x100fe40008ffe400 */
[----:B------:R-:W-:Y:S06]  /*64e0*/  PRMT R0, RZ, 0x7610, R0 ;  /* 0x00007610ff007816 */ /* 0x000fec0000000000 */
[----:B------:R-:W4:Y:S02]  /*64f0*/  @!P2 LDG.E.U8 R0, desc[UR46][R4.64] ;  /* 0x0000002e0400a981 */ /* 0x000f24000c1e1100 */
[----:B----4-:R-:W-:Y:S05]  /*6500*/  F2FP.F16.E4M3.UNPACK_B R0, R0 ;  /* 0x00000000ff00723e */ /* 0x010fea00020006ff */
[----:B------:R-:W-:Y:S07]  /*6510*/  HADD2.F32 R2, -RZ, R0.H0_H0 ;  /* 0x20000000ff027230 */ /* 0x000fee0000004100 */
.L_x_120:
[----:B------:R-:W-:Y:S01]  /*6520*/  @!P0 SHF.L.U32 R0, R231, 0x1f, RZ ;  /* 0x0000001fe7008819 */ /* 0x000fe200000006ff */
[----:B------:R-:W-:Y:S01]  /*6530*/  BSSY B1, `(.L_x_121) ;  /* 0x0000038000017945 */ /* 0x000fe20003800000 */
[C---:B------:R-:W-:Y:S01]  /*6540*/  LEA R241, R201.reuse, UR49, 0x3 ;  /* 0x00000031c9f17c11 */ /* 0x040fe2000f8e18ff */
[----:B------:R-:W-:Y:S01]  /*6550*/  IMAD R22, R201, 0x40, R202 ;  /* 0x00000040c9167824 */ /* 0x000fe200078e02ca */
[----:B------:R-:W1:Y:S01]  /*6560*/  @!P0 SYNCS.PHASECHK.TRANS64.TRYWAIT P1, [UR49+0x140], R0 ;  /* 0x00014000ff0085a7 */ /* 0x000e620008021131 */
[----:B------:R-:W-:Y:S02]  /*6570*/  SHF.L.U32 R4, R233, 0x1f, RZ ;  /* 0x0000001fe9047819 */ /* 0x000fe400000006ff */
[----:B------:R-:W-:Y:S02]  /*6580*/  CS2R R18, SRZ ;  /* 0x0000000000127805 */ /* 0x000fe4000001ff00 */
[----:B------:R-:W-:Y:S02]  /*6590*/  PLOP3.LUT P5, PT, PT, PT, PT, 0x8, 0x80 ;  /* 0x000000000080781c */ /* 0x000fe40003fae170 */
[----:B------:R-:W-:Y:S02]  /*65a0*/  CS2R R16, SRZ ;  /* 0x0000000000107805 */ /* 0x000fe4000001ff00 */
[----:B------:R-:W-:Y:S02]  /*65b0*/  CS2R R186, SRZ ;  /* 0x0000000000ba7805 */ /* 0x000fe4000001ff00 */
[----:B------:R-:W-:Y:S02]  /*65c0*/  CS2R R184, SRZ ;  /* 0x0000000000b87805 */ /* 0x000fe4000001ff00 */
[----:B------:R-:W-:Y:S02]  /*65d0*/  CS2R R30, SRZ ;  /* 0x00000000001e7805 */ /* 0x000fe4000001ff00 */
[----:B------:R-:W-:Y:S02]  /*65e0*/  CS2R R28, SRZ ;  /* 0x00000000001c7805 */ /* 0x000fe4000001ff00 */
[----:B------:R-:W-:Y:S02]  /*65f0*/  CS2R R26, SRZ ;  /* 0x00000000001a7805 */ /* 0x000fe4000001ff00 */
[----:B------:R-:W-:Y:S01]  /*6600*/  CS2R R24, SRZ ;  /* 0x0000000000187805 */ /* 0x000fe2000001ff00 */
[----:B------:R4:W2:Y:S01]  /*6610*/  SYNCS.PHASECHK.TRANS64.TRYWAIT P4, [R241+URZ+0x180], R4 ;  /* 0x00018004f10075a7 */ /* 0x0008a200080811ff */
[----:B-1----:R-:W-:Y:S01]  /*6620*/  @!P0 PLOP3.LUT P5, PT, P1, PT, PT, 0x8, 0x80 ;  /* 0x000000000080881c */ /* 0x002fe20000fae170 */
[----:B------:R-:W-:Y:S01]  /*6630*/  @!UPT UIADD3 URZ, UPT, UPT, URZ, URZ, URZ ;  /* 0x000000fffffff290 */ /* 0x000fe2000fffe0ff */
[----:B----4-:R-:W-:Y:S11]  /*6640*/  @P0 BRA `(.L_x_122) ;  /* 0x0000000000980947 */ /* 0x010ff60003800000 */
[----:B------:R-:W-:Y:S01]  /*6650*/  ISETP.NE.U32.AND P0, PT, RZ, UR38, PT ;  /* 0x00000026ff007c0c */ /* 0x000fe2000bf05070 */
[----:B------:R-:W-:Y:S01]  /*6660*/  BSSY B0, `(.L_x_123) ;  /* 0x0000016000007945 */ /* 0x000fe20003800000 */
[----:B--2--5:R-:W-:Y:S02]  /*6670*/  FSETP.NEU.AND P2, PT, R141, RZ, PT ;  /* 0x000000ff8d00720b */ /* 0x024fe40003f4d000 */
[----:B------:R-:W-:Y:S02]  /*6680*/  CS2R R26, SRZ ;  /* 0x00000000001a7805 */ /* 0x000fe4000001ff00 */
[----:B------:R-:W-:Y:S02]  /*6690*/  ISETP.NE.AND.EX P0, PT, RZ, UR39, PT, P0 ;  /* 0x00000027ff007c0c */ /* 0x000fe4000bf05300 */
[----:B------:R-:W-:Y:S02]  /*66a0*/  CS2R R24, SRZ ;  /* 0x0000000000187805 */ /* 0x000fe4000001ff00 */
[----:B------:R-:W-:Y:S02]  /*66b0*/  LOP3.LUT P1, RZ, R215, 0xff, RZ, 0xc0, !PT ;  /* 0x000000ffd7ff7812 */ /* 0x000fe4000782c0ff */
[----:B------:R-:W-:Y:S02]  /*66c0*/  CS2R R30, SRZ ;  /* 0x00000000001e7805 */ /* 0x000fe4000001ff00 */
[----:B------:R-:W-:Y:S02]  /*66d0*/  SEL R0, RZ, 0xffffffff, P2 ;  /* 0xffffffffff007807 */ /* 0x000fe40001000000 */
[----:B------:R-:W-:Y:S02]  /*66e0*/  CS2R R28, SRZ ;  /* 0x00000000001c7805 */ /* 0x000fe4000001ff00 */
[----:B------:R-:W-:Y:S02]  /*66f0*/  SEL R3, RZ, 0xffffffff, P0 ;  /* 0xffffffffff037807 */ /* 0x000fe40000000000 */
[----:B------:R-:W-:Y:S02]  /*6700*/  CS2R R186, SRZ ;  /* 0x0000000000ba7805 */ /* 0x000fe4000001ff00 */
[----:B------:R-:W-:Y:S02]  /*6710*/  CS2R R184, SRZ ;  /* 0x0000000000b87805 */ /* 0x000fe4000001ff00 */
[----:B------:R-:W-:Y:S02]  /*6720*/  CS2R R18, SRZ ;  /* 0x0000000000127805 */ /* 0x000fe4000001ff00 */
[----:B------:R-:W-:Y:S02]  /*6730*/  @P3 SEL R0, R3, R0, !P1 ;  /* 0x0000000003003207 */ /* 0x000fe40004800000 */
[----:B------:R-:W-:Y:S02]  /*6740*/  CS2R R16, SRZ ;  /* 0x0000000000107805 */ /* 0x000fe4000001ff00 */
[----:B------:R-:W-:Y:S04]  /*6750*/  LOP3.LUT R0, R0, 0x1, RZ, 0xc0, !PT ;  /* 0x0000000100007812 */ /* 0x000fe800078ec0ff */
[----:B------:R-:W-:Y:S01]  /*6760*/  ISETP.NE.U32.AND P0, PT, R0, 0x1, PT ;  /* 0x000000010000780c */ /* 0x000fe20003f05070 */
[----:B------:R-:W-:Y:S01]  /*6770*/  @!UPT UIADD3 URZ, UPT, UPT, URZ, URZ, URZ ;  /* 0x000000fffffff290 */ /* 0x000fe2000fffe0ff */
[----:B------:R-:W-:Y:S11]  /*6780*/  @!P5 BRA `(.L_x_124) ;  /* 0x00000000000cd947 */ /* 0x000ff60003800000 */
[----:B------:R-:W-:Y:S04]  /*6790*/  SHF.L.U32 R3, R231, 0x1f, RZ ;  /* 0x0000001fe7037819 */ /* 0x000fe800000006ff */
[----:B------:R-:W1:Y:S02]  /*67a0*/  SYNCS.PHASECHK.TRANS64.TRYWAIT P1, [UR49+0x140], R3 ;  /* 0x00014003ff0075a7 */ /* 0x000e640008021131 */
[----:B-1----:R-:W-:Y:S05]  /*67b0*/  @!P1 BRA `(.L_x_125) ;  /* 0x0000002400209947 */ /* 0x002fea0003800000 */
.L_x_124:
[----:B------:R-:W-:Y:S05]  /*67c0*/  BSYNC B0 ;  /* 0x0000000000007941 */ /* 0x000fea0003800000 */
.L_x_123:
[----:B------:R4:W2:Y:S01]  /*67d0*/  @P0 LDS.128 R24, [R224+UR49+0x400] ;  /* 0x00040031e0180984 */ /* 0x0008a20008000c00 */
[----:B------:R-:W-:Y:S01]  /*67e0*/  UIADD3 UR4, UPT, UPT, UR49, 0x148, URZ ;  /* 0x0000014831047890 */ /* 0x000fe2000fffe0ff */
[----:B------:R-:W-:Y:S02]  /*67f0*/  LOP3.LUT R231, R231, 0x1, RZ, 0x3c, !PT ;  /* 0x00000001e7e77812 */ /* 0x000fe400078e3cff */
[----:B------:R4:W1:Y:S01]  /*6800*/  @P0 LDS.128 R28, [R236+0x10] ;  /* 0x00001000ec1c0984 */ /* 0x0008620000000c00 */
[----:B------:R-:W-:Y:S03]  /*6810*/  UPRMT UR4, UR37, 0x654, UR4 ;  /* 0x0000065425047896 */ /* 0x000fe60008000004 */
[----:B------:R4:W1:Y:S04]  /*6820*/  @P0 LDS.128 R184, [R235+0x20] ;  /* 0x00002000ebb80984 */ /* 0x0008680000000c00 */
[----:B------:R4:W1:Y:S01]  /*6830*/  @P0 LDS.128 R16, [R234+0x30] ;  /* 0x00003000ea100984 */ /* 0x0008620000000c00 */
[----:B------:R-:W-:Y:S01]  /*6840*/  @!PT LDS RZ, [RZ] ;  /* 0x00000000fffff984 */ /* 0x000fe20000000800 */
[----:B------:R-:W-:Y:S01]  /*6850*/  @!PT LDS RZ, [RZ] ;  /* 0x00000000fffff984 */ /* 0x000fe20000000800 */
[----:B------:R-:W-:Y:S01]  /*6860*/  @!PT LDS RZ, [RZ] ;  /* 0x00000000fffff984 */ /* 0x000fe20000000800 */
[----:B------:R-:W-:Y:S01]  /*6870*/  @!PT LDS RZ, [RZ] ;  /* 0x00000000fffff984 */ /* 0x000fe20000000800 */
[----:B------:R5:W-:Y:S06]  /*6880*/  MEMBAR.ALL.CTA ;  /* 0x0000000000007992 */ /* 0x000bec0000008000 */
[----:B-----5:R-:W5:Y:S02]  /*6890*/  FENCE.VIEW.ASYNC.S ;  /* 0x00000000000073c6 */ /* 0x020f640000000000 */
[----:B-----5:R-:W-:Y:S01]  /*68a0*/  SYNCS.ARRIVE.TRANS64.RED.A1T0 RZ, [UR4], RZ ;  /* 0x000000ffffff79a7 */ /* 0x020fe20008100404 */
.L_x_122:
[----:B------:R-:W-:Y:S05]  /*68b0*/  BSYNC B1 ;  /* 0x0000000000017941 */ /* 0x000fea0003800000 */
.L_x_121:
[----:B-1----:R-:W-:Y:S04]  /*68c0*/  SHF.R.U32.HI R0, RZ, 0x15, R22 ;  /* 0x00000015ff007819 */ /* 0x002fe80000011616 */
[----:B------:R-:W-:Y:S01]  /*68d0*/  LOP3.LUT P0, RZ, R0, 0x3, R225, 0x48, !PT ;  /* 0x0000000300ff7812 */ /* 0x000fe200078048e1 */
[----:B------:R-:W-:Y:S01]  /*68e0*/  @!UPT UIADD3 URZ, UPT, UPT, URZ, URZ, URZ ;  /* 0x000000fffffff290 */ /* 0x000fe2000fffe0ff */
[----:B--2---:R-:W-:Y:S11]  /*68f0*/  @P4 BRA `(.L_x_126) ;  /* 0x0000000000084947 */ /* 0x004ff60003800000 */
[----:B------:R-:W1:Y:S02]  /*6900*/  SYNCS.PHASECHK.TRANS64.TRYWAIT P1, [R241+URZ+0x180], R4 ;  /* 0x00018004f10075a7 */ /* 0x000e6400080211ff */
[----:B-1----:R-:W-:Y:S05]  /*6910*/  @!P1 BRA `(.L_x_127) ;  /* 0x0000002000e09947 */ /* 0x002fea0003800000 */
.L_x_126:
[----:B------:R-:W-:Y:S05]  /*6920*/  @!P0 BRA `(.L_x_128) ;  /* 0x0000000000408947 */ /* 0x000fea0003800000 */
[----:B------:R-:W2:Y:S01]  /*6930*/  LDCU.64 UR8, c[0x4][0x70] ;  /* 0x01000e00ff0877ac */ /* 0x000ea20008000a00 */
[----:B------:R-:W-:Y:S01]  /*6940*/  MOV R15, 0x0 ;  /* 0x00000000000f7802 */ /* 0x000fe20000000f00 */
[----:B------:R-:W-:Y:S02]  /*6950*/  HFMA2 R12, -RZ, RZ, 0, 5.9604644775390625e-08 ;  /* 0x00000001ff0c7431 */ /* 0x000fe400000001ff */
[----:B------:R-:W-:Y:S02]  /*6960*/  IMAD.MOV.U32 R8, RZ, RZ, 0x192 ;  /* 0x00000192ff087424 */ /* 0x000fe400078e00ff */
[----:B------:R-:W-:Y:S01]  /*6970*/  IMAD.MOV.U32 R13, RZ, RZ, RZ ;  /* 0x000000ffff0d7224 */ /* 0x000fe200078e00ff */
[----:B------:R-:W3:Y:S01]  /*6980*/  LDCU.64 UR6, c[0x4][0x78] ;  /* 0x01000f00ff0677ac */ /* 0x000ee20008000a00 */
[----:B------:R-:W4:Y:S01]  /*6990*/  LDC.64 R14, c[0x4][R15] ;  /* 0x010000000f0e7b82 */ /* 0x000f220000000a00 */
[----:B------:R-:W3:Y:S01]  /*69a0*/  LDCU.64 UR4, c[0x4][0x10] ;  /* 0x01000200ff0477ac */ /* 0x000ee20008000a00 */
[----:B--2---:R-:W-:Y:S01]  /*69b0*/  MOV R5, UR9 ;  /* 0x0000000900057c02 */ /* 0x004fe20008000f00 */
[----:B-1----:R-:W-:Y:S01]  /*69c0*/  IMAD.U32 R4, RZ, RZ, UR8 ;  /* 0x00000008ff047e24 */ /* 0x002fe2000f8e00ff */
[----:B---3--:R-:W-:Y:S01]  /*69d0*/  MOV R7, UR7 ;  /* 0x0000000700077c02 */ /* 0x008fe20008000f00 */
[----:B------:R-:W-:Y:S01]  /*69e0*/  IMAD.U32 R6, RZ, RZ, UR6 ;  /* 0x00000006ff067e24 */ /* 0x000fe2000f8e00ff */
[----:B------:R-:W-:Y:S01]  /*69f0*/  MOV R11, UR5 ;  /* 0x00000005000b7c02 */ /* 0x000fe20008000f00 */
[----:B------:R-:W-:Y:S02]  /*6a00*/  IMAD.U32 R10, RZ, RZ, UR4 ;  /* 0x00000004ff0a7e24 */ /* 0x000fe4000f8e00ff */
[----:B------:R-:W-:Y:S07]  /*6a10*/  LEPC R20, `(.L_x_128) ;  /* 0x000000001014794e */ /* 0x000fee0000000000 */
[----:B----45:R-:W-:Y:S05]  /*6a20*/  CALL.ABS.NOINC R14 ;  /* 0x000000000e007343 */ /* 0x030fea0003c00000 */
.L_x_128:
[----:B------:R-:W-:Y:S01]  /*6a30*/  ISETP.NE.AND P0, PT, R239, RZ, PT ;  /* 0x000000ffef00720c */ /* 0x000fe20003f05270 */
[----:B------:R-:W-:Y:S05]  /*6a40*/  WARPSYNC.ALL ;  /* 0x0000000000007948 */ /* 0x000fea0003800000 */
[----:B------:R-:W-:Y:S01]  /*6a50*/  R2UR UR4, R22 ;  /* 0x00000000160472ca */ /* 0x000fe200000e0000 */
[----:B------:R-:W-:Y:S01]  /*6a60*/  BSSY.RECONVERGENT B0, `(.L_x_129) ;  /* 0x000011d000007945 */ /* 0x000fe20003800200 */
[----:B------:R-:W-:Y:S02]  /*6a70*/  F2FP.F16.E4M3.UNPACK_B R12, R24 ;  /* 0x00000018ff0c723e */ /* 0x000fe400020006ff */
[----:B------:R-:W-:Y:S02]  /*6a80*/  F2FP.F16.E4M3.UNPACK_B R11, R25 ;  /* 0x00000019ff0b723e */ /* 0x000fe400020006ff */
[----:B------:R-:W-:Y:S01]  /*6a90*/  F2FP.F16.E4M3.UNPACK_B R10, R26 ;  /* 0x0000001aff0a723e */ /* 0x000fe200020006ff */
[--C-:B------:R-:W-:Y:S01]  /*6aa0*/  HADD2.F32 R138, -RZ, R12.reuse.H0_H0 ;  /* 0x2000000cff8a7230 */ /* 0x100fe20000004100 */
[----:B------:R-:W-:Y:S01]  /*6ab0*/  F2FP.F16.E4M3.UNPACK_B R9, R27 ;  /* 0x0000001bff09723e */ /* 0x000fe200020006ff */
[----:B------:R-:W-:Y:S01]  /*6ac0*/  HADD2.F32 R140, -RZ, R12.H1_H1 ;  /* 0x3000000cff8c7230 */ /* 0x000fe20000004100 */
        /* <DEDUP_REMOVED lines=8> */
[----:B------:R-:W-:Y:S01]  /*6b50*/  F2FP.F16.E4M3.UNPACK_B R24, R24.H1 ;  /* 0x00000018ff18723e */ /* 0x000fe200030006ff */
[--C-:B------:R-:W-:Y:S01]  /*6b60*/  HADD2.F32 R151, -RZ, R9.reuse.H0_H0 ;  /* 0x20000009ff977230 */ /* 0x100fe20000004100 */
[----:B------:R-:W-:Y:S01]  /*6b70*/  F2FP.F16.E4M3.UNPACK_B R25, R25.H1 ;  /* 0x00000019ff19723e */ /* 0x000fe200030006ff */
        /* <DEDUP_REMOVED lines=13> */
[----:B-1----:R-:W-:Y:S01]  /*6c50*/  F2FP.F16.E4M3.UNPACK_B R4, R184 ;  /* 0x000000b8ff04723e */ /* 0x002fe200020006ff */
[--C-:B------:R-:W-:Y:S01]  /*6c60*/  HADD2.F32 R153, -RZ, R27.reuse.H0_H0 ;  /* 0x2000001bff997230 */ /* 0x100fe20000004100 */
[-C--:B------:R-:W-:Y:S01]  /*6c70*/  F2FP.F16.E4M3.UNPACK_B R189, R16.reuse ;  /* 0x00000010ffbd723e */ /* 0x080fe200020006ff */
[----:B------:R-:W-:Y:S01]  /*6c80*/  HADD2.F32 R156, -RZ, R27.H1_H1 ;  /* 0x3000001bff9c7230 */ /* 0x000fe20000004100 */
[----:B------:R-:W-:Y:S01]  /*6c90*/  F2FP.F16.E4M3.UNPACK_B R191, R16.H1 ;  /* 0x00000010ffbf723e */ /* 0x000fe200030006ff */
        /* <DEDUP_REMOVED lines=13> */
[----:B------:R-:W-:Y:S01]  /*6d70*/  IADD3 R241, PT, PT, R241, 0x1a0, RZ ;  /* 0x000001a0f1f17810 */ /* 0x000fe20007ffe0ff */
[----:B------:R-:W-:Y:S01]  /*6d80*/  HADD2.F32 R164, -RZ, R29.H1_H1 ;  /* 0x3000001dffa47230 */ /* 0x000fe20000004100 */
[----:B------:R-:W-:Y:S01]  /*6d90*/  F2FP.F16.E4M3.UNPACK_B R175, R184.H1 ;  /* 0x000000b8ffaf723e */ /* 0x000fe200030006ff */
[--C-:B------:R-:W-:Y:S01]  /*6da0*/  HADD2.F32 R163, -RZ, R6.reuse.H0_H0 ;  /* 0x20000006ffa37230 */ /* 0x100fe20000004100 */
[----:B------:R-:W-:Y:S01]  /*6db0*/  LOP3.LUT R241, R241, 0xfefffff8, RZ, 0xc0, !PT ;  /* 0xfefffff8f1f17812 */ /* 0x000fe200078ec0ff */
[----:B------:R-:W-:Y:S01]  /*6dc0*/  HADD2.F32 R166, -RZ, R6.H1_H1 ;  /* 0x30000006ffa67230 */ /* 0x000fe20000004100 */
[-C--:B------:R-:W-:Y:S01]  /*6dd0*/  F2FP.F16.E4M3.UNPACK_B R177, R185.reuse ;  /* 0x000000b9ffb1723e */ /* 0x080fe200020006ff */
[--C-:B------:R-:W-:Y:S01]  /*6de0*/  HADD2.F32 R165, -RZ, R30.reuse.H0_H0 ;  /* 0x2000001effa57230 */ /* 0x100fe20000004100 */
[----:B------:R-:W-:Y:S01]  /*6df0*/  F2FP.F16.E4M3.UNPACK_B R179, R185.H1 ;  /* 0x000000b9ffb3723e */ /* 0x000fe200030006ff */
        /* <DEDUP_REMOVED lines=8> */
[----:B------:R-:W-:Y:S02]  /*6e80*/  HADD2.F32 R172, -RZ, R31.H1_H1 ;  /* 0x3000001fffac7230 */ /* 0x000fe40000004100 */
[--C-:B------:R-:W-:Y:S02]  /*6e90*/  HADD2.F32 R171, -RZ, R4.reuse.H0_H0 ;  /* 0x20000004ffab7230 */ /* 0x100fe40000004100 */
[----:B------:R-:W-:Y:S02]  /*6ea0*/  HADD2.F32 R174, -RZ, R4.H1_H1 ;  /* 0x30000004ffae7230 */ /* 0x000fe40000004100 */
[----:B------:R-:W1:Y:S01]  /*6eb0*/  LDTM.x64 R4, tmem[UR4] ;  /* 0x00000004000479ee */ /* 0x000e620008340000 */
[----:B------:R-:W-:Y:S01]  /*6ec0*/  NOP ;  /* 0x0000000000007918 */ /* 0x000fe20000000000 */
[----:B-1----:R1:W-:Y:S01]  /*6ed0*/  SYNCS.ARRIVE.TRANS64.RED.A1T0 RZ, [R241+URZ], RZ ;  /* 0x000000fff1ff79a7 */ /* 0x0023e200081004ff */
[----:B------:R-:W-:Y:S02]  /*6ee0*/  HADD2.F32 R178, -RZ, R177.H1_H1 ;  /* 0x300000b1ffb27230 */ /* 0x000fe40000004100 */
[----:B------:R-:W-:Y:S02]  /*6ef0*/  HADD2.F32 R182, -RZ, R181.H1_H1 ;  /* 0x300000b5ffb67230 */ /* 0x000fe40000004100 */
[----:B------:R-:W-:Y:S02]  /*6f00*/  HADD2.F32 R186, -RZ, R185.H1_H1 ;  /* 0x300000b9ffba7230 */ /* 0x000fe40000004100 */
[----:B------:R-:W-:Y:S02]  /*6f10*/  HADD2.F32 R190, -RZ, R189.H1_H1 ;  /* 0x300000bdffbe7230 */ /* 0x000fe40000004100 */
[----:B------:R-:W-:Y:S02]  /*6f20*/  HADD2.F32 R194, -RZ, R193.H1_H1 ;  /* 0x300000c1ffc27230 */ /* 0x000fe40000004100 */
[--C-:B------:R-:W-:Y:S02]  /*6f30*/  HADD2.F32 R173, -RZ, R175.reuse.H0_H0 ;  /* 0x200000afffad7230 */ /* 0x100fe40000004100 */
[----:B------:R-:W-:Y:S02]  /*6f40*/  HADD2.F32 R176, -RZ, R175.H1_H1 ;  /* 0x300000afffb07230 */ /* 0x000fe40000004100 */
[----:B------:R-:W-:Y:S02]  /*6f50*/  HADD2.F32 R175, -RZ, R177.H0_H0 ;  /* 0x200000b1ffaf7230 */ /* 0x000fe40000004100 */
[--C-:B------:R-:W-:Y:S02]  /*6f60*/  HADD2.F32 R177, -RZ, R179.reuse.H0_H0 ;  /* 0x200000b3ffb17230 */ /* 0x100fe40000004100 */
[----:B------:R-:W-:Y:S02]  /*6f70*/  HADD2.F32 R180, -RZ, R179.H1_H1 ;  /* 0x300000b3ffb47230 */ /* 0x000fe40000004100 */
[----:B------:R-:W-:Y:S02]  /*6f80*/  HADD2.F32 R179, -RZ, R181.H0_H0 ;  /* 0x200000b5ffb37230 */ /* 0x000fe40000004100 */
[C-C-:B---3-5:R-:W-:Y:S01]  /*6f90*/  FFMA R0, R139.reuse, R4, R2.reuse ;  /* 0x000000048b007223 */ /* 0x168fe20000000002 */
[C-C-:B------:R-:W-:Y:S01]  /*6fa0*/  FFMA R3, R139.reuse, R5, R2.reuse ;  /* 0x000000058b037223 */ /* 0x140fe20000000002 */
[C-C-:B------:R-:W-:Y:S01]  /*6fb0*/  FFMA R68, R139.reuse, R6, R2.reuse ;  /* 0x000000068b447223 */ /* 0x140fe20000000002 */
[--C-:B------:R-:W-:Y:S02]  /*6fc0*/  HADD2.F32 R6, -RZ, R199.reuse.H1_H1 ;  /* 0x300000c7ff067230 */ /* 0x100fe40000004100 */
[C-C-:B------:R-:W-:Y:S01]  /*6fd0*/  FFMA R69, R139.reuse, R7, R2.reuse ;  /* 0x000000078b457223 */ /* 0x140fe20000000002 */
[C-C-:B------:R-:W-:Y:S01]  /*6fe0*/  FFMA R70, R139.reuse, R8, R2.reuse ;  /* 0x000000088b467223 */ /* 0x140fe20000000002 */
[C-C-:B------:R-:W-:Y:S01]  /*6ff0*/  FFMA R71, R139.reuse, R9, R2.reuse ;  /* 0x000000098b477223 */ /* 0x140fe20000000002 */
[----:B------:R-:W-:Y:S02]  /*7000*/  HADD2.F32 R7, -RZ, R199.H0_H0 ;  /* 0x200000c7ff077230 */ /* 0x000fe40000004100 */
[C-C-:B------:R-:W-:Y:S01]  /*7010*/  FFMA R72, R139.reuse, R10, R2.reuse ;  /* 0x0000000a8b487223 */ /* 0x140fe20000000002 */
        /* <DEDUP_REMOVED lines=55> */
[--C-:B------:R-:W-:Y:S01]  /*7390*/  FFMA R128, R139, R66, R2.reuse ;  /* 0x000000428b807223 */ /* 0x100fe20000000002 */
[----:B-1----:R-:W-:Y:S01]  /*73a0*/  IADD3 R241, PT, PT, R201, 0x1, RZ ;  /* 0x00000001c9f17810 */ /* 0x002fe20007ffe0ff */
[----:B------:R-:W-:Y:S01]  /*73b0*/  FFMA R2, R139, R67, R2 ;  /* 0x000000438b027223 */ /* 0x000fe20000000002 */
[C---:B------:R-:W-:Y:S01]  /*73c0*/  FFMA R0, R141.reuse, R138, R0 ;  /* 0x0000008a8d007223 */ /* 0x040fe20000000000 */
[C---:B------:R-:W-:Y:S01]  /*73d0*/  FFMA R3, R141.reuse, R140, R3 ;  /* 0x0000008c8d037223 */ /* 0x040fe20000000003 */
[C---:B------:R-:W-:Y:S01]  /*73e0*/  FFMA R68, R141.reuse, R143, R68 ;  /* 0x0000008f8d447223 */ /* 0x040fe20000000044 */
[C---:B------:R-:W-:Y:S01]  /*73f0*/  FFMA R69, R141.reuse, R142, R69 ;  /* 0x0000008e8d457223 */ /* 0x040fe20000000045 */
[C---:B------:R-:W-:Y:S01]  /*7400*/  FFMA R70, R141.reuse, R145, R70 ;  /* 0x000000918d467223 */ /* 0x040fe20000000046 */
[C---:B------:R-:W-:Y:S01]  /*7410*/  FFMA R71, R141.reuse, R144, R71 ;  /* 0x000000908d477223 */ /* 0x040fe20000000047 */
[C---:B------:R-:W-:Y:S01]  /*7420*/  FFMA R72, R141.reuse, R147, R72 ;  /* 0x000000938d487223 */ /* 0x040fe20000000048 */
[----:B------:R-:W-:Y:S01]  /*7430*/  FFMA R73, R141, R146, R73 ;  /* 0x000000928d497223 */ /* 0x000fe20000000049 */
[----:B------:R-:W-:Y:S01]  /*7440*/  F2FP.SATFINITE.RELU.E4M3.F32.PACK_AB_MERGE_C R216, R69, R68, RZ ;  /* 0x0000004445d8723e */ /* 0x000fe200048078ff */
[C---:B------:R-:W-:Y:S01]  /*7450*/  FFMA R74, R141.reuse, R148, R74 ;  /* 0x000000948d4a7223 */ /* 0x040fe2000000004a */
[C---:B------:R-:W-:Y:S01]  /*7460*/  FFMA R75, R141.reuse, R150, R75 ;  /* 0x000000968d4b7223 */ /* 0x040fe2000000004b */
[----:B------:R-:W-:Y:S01]  /*7470*/  FFMA R76, R141, R149, R76 ;  /* 0x000000958d4c7223 */ /* 0x000fe2000000004c */
[----:B------:R-:W-:Y:S01]  /*7480*/  F2FP.SATFINITE.RELU.E4M3.F32.PACK_AB_MERGE_C R217, R73, R72, RZ ;  /* 0x0000004849d9723e */ /* 0x000fe200048078ff */
[----:B------:R-:W-:Y:S01]  /*7490*/  FFMA R77, R141, R152, R77 ;  /* 0x000000988d4d7223 */ /* 0x000fe2000000004d */
[----:B------:R-:W-:Y:S01]  /*74a0*/  F2FP.SATFINITE.RELU.E4M3.F32.PACK_AB_MERGE_C R216, R3, R0, R216 ;  /* 0x0000000003d8723e */ /* 0x000fe200048078d8 */
[----:B------:R-:W-:Y:S01]  /*74b0*/  FFMA R78, R141, R151, R78 ;  /* 0x000000978d4e7223 */ /* 0x000fe2000000004e */
[----:B------:R-:W-:Y:S01]  /*74c0*/  F2FP.SATFINITE.RELU.E4M3.F32.PACK_AB_MERGE_C R217, R71, R70, R217 ;  /* 0x0000004647d9723e */ /* 0x000fe200048078d9 */
[----:B------:R-:W-:Y:S01]  /*74d0*/  FFMA R79, R141, R154, R79 ;  /* 0x0000009a8d4f7223 */ /* 0x000fe2000000004f */
[----:B------:R-:W-:Y:S01]  /*74e0*/  F2FP.SATFINITE.RELU.E4M3.F32.PACK_AB_MERGE_C R218, R77, R76, RZ ;  /* 0x0000004c4dda723e */ /* 0x000fe200048078ff */
[C---:B------:R-:W-:Y:S01]  /*74f0*/  FFMA R80, R141.reuse, R153, R80 ;  /* 0x000000998d507223 */ /* 0x040fe20000000050 */
[C---:B------:R-:W-:Y:S01]  /*7500*/  FFMA R81, R141.reuse, R156, R81 ;  /* 0x0000009c8d517223 */ /* 0x040fe20000000051 */
[----:B------:R-:W-:Y:S01]  /*7510*/  FFMA R82, R141, R155, R82 ;  /* 0x0000009b8d527223 */ /* 0x000fe20000000052 */
[----:B------:R-:W-:Y:S01]  /*7520*/  F2FP.SATFINITE.RELU.E4M3.F32.PACK_AB_MERGE_C R218, R75, R74, R218 ;  /* 0x0000004a4bda723e */ /* 0x000fe200048078da */
[C---:B------:R-:W-:Y:S01]  /*7530*/  FFMA R83, R141.reuse, R158, R83 ;  /* 0x0000009e8d537223 */ /* 0x040fe20000000053 */
[----:B------:R-:W-:Y:S01]  /*7540*/  FFMA R84, R141, R157, R84 ;  /* 0x0000009d8d547223 */ /* 0x000fe20000000054 */
[----:B------:R-:W-:Y:S01]  /*7550*/  F2FP.SATFINITE.RELU.E4M3.F32.PACK_AB_MERGE_C R219, R81, R80, RZ ;  /* 0x0000005051db723e */ /* 0x000fe200048078ff */
[C---:B------:R-:W-:Y:S01]  /*7560*/  FFMA R85, R141.reuse, R160, R85 ;  /* 0x000000a08d557223 */ /* 0x040fe20000000055 */
[C---:B------:R-:W-:Y:S01]  /*7570*/  FFMA R86, R141.reuse, R159, R86 ;  /* 0x0000009f8d567223 */ /* 0x040fe20000000056 */
        /* <DEDUP_REMOVED lines=8> */
[----:B------:R1:W-:Y:S01]  /*7600*/  STS.128 [R224+UR49+0x2400], R216 ;  /* 0x002400d8e0007988 */ /* 0x0003e20008000c31 */
        /* <DEDUP_REMOVED lines=12> */
[C---:B------:R-:W-:Y:S01]  /*76d0*/  FFMA R100, R141.reuse, R173, R100 ;  /* 0x000000ad8d647223 */ /* 0x040fe20000000064 */
[C---:B------:R-:W-:Y:S01]  /*76e0*/  FFMA R101, R141.reuse, R176, R101 ;  /* 0x000000b08d657223 */ /* 0x040fe20000000065 */
[C---:B------:R-:W-:Y:S01]  /*76f0*/  FFMA R102, R141.reuse, R175, R102 ;  /* 0x000000af8d667223 */ /* 0x040fe20000000066 */
[C---:B------:R-:W-:Y:S01]  /*7700*/  FFMA R103, R141.reuse, R178, R103 ;  /* 0x000000b28d677223 */ /* 0x040fe20000000067 */
[--C-:B------:R-:W-:Y:S02]  /*7710*/  HADD2.F32 R181, -RZ, R183.reuse.H0_H0 ;  /* 0x200000b7ffb57230 */ /* 0x100fe40000004100 */
[C---:B------:R-:W-:Y:S01]  /*7720*/  FFMA R104, R141.reuse, R177, R104 ;  /* 0x000000b18d687223 */ /* 0x040fe20000000068 */
[----:B------:R-:W-:Y:S02]  /*7730*/  HADD2.F32 R184, -RZ, R183.H1_H1 ;  /* 0x300000b7ffb87230 */ /* 0x000fe40000004100 */
[C---:B------:R-:W-:Y:S01]  /*7740*/  FFMA R105, R141.reuse, R180, R105 ;  /* 0x000000b48d697223 */ /* 0x040fe20000000069 */
[----:B------:R-:W-:Y:S02]  /*7750*/  HADD2.F32 R183, -RZ, R185.H0_H0 ;  /* 0x200000b9ffb77230 */ /* 0x000fe40000004100 */
        /* <DEDUP_REMOVED lines=19> */
[----:B------:R-:W-:Y:S01]  /*7890*/  FFMA R117, R141, R192, R117 ;  /* 0x000000c08d757223 */ /* 0x000fe20000000075 */
[--C-:B------:R-:W-:Y:S01]  /*78a0*/  HADD2.F32 R195, -RZ, R198.reuse.H0_H0 ;  /* 0x200000c6ffc37230 */ /* 0x100fe20000004100 */
[----:B------:R-:W-:Y:S01]  /*78b0*/  F2FP.SATFINITE.RELU.E4M3.F32.PACK_AB_MERGE_C R223, R97, R96, RZ ;  /* 0x0000006061df723e */ /* 0x000fe200048078ff */
[C---:B------:R-:W-:Y:S01]  /*78c0*/  FFMA R118, R141.reuse, R191, R118 ;  /* 0x000000bf8d767223 */ /* 0x040fe20000000076 */
[----:B------:R-:W-:Y:S02]  /*78d0*/  HADD2.F32 R198, -RZ, R198.H1_H1 ;  /* 0x300000c6ffc67230 */ /* 0x000fe40000004100 */
[C---:B------:R-:W-:Y:S01]  /*78e0*/  FFMA R119, R141.reuse, R194, R119 ;  /* 0x000000c28d777223 */ /* 0x040fe20000000077 */
[--C-:B------:R-:W-:Y:S02]  /*78f0*/  HADD2.F32 R5, -RZ, R200.reuse.H0_H0 ;  /* 0x200000c8ff057230 */ /* 0x100fe40000004100 */
[C---:B------:R-:W-:Y:S01]  /*7900*/  FFMA R120, R141.reuse, R193, R120 ;  /* 0x000000c18d787223 */ /* 0x040fe20000000078 */
[----:B------:R-:W-:Y:S02]  /*7910*/  HADD2.F32 R4, -RZ, R200.H1_H1 ;  /* 0x300000c8ff047230 */ /* 0x000fe40000004100 */
[----:B------:R-:W-:Y:S01]  /*7920*/  FFMA R121, R141, R196, R121 ;  /* 0x000000c48d797223 */ /* 0x000fe20000000079 */
[----:B------:R-:W-:Y:S01]  /*7930*/  F2FP.SATFINITE.RELU.E4M3.F32.PACK_AB_MERGE_C R223, R95, R94, R223 ;  /* 0x0000005e5fdf723e */ /* 0x000fe200048078df */
[C---:B------:R-:W-:Y:S01]  /*7940*/  FFMA R122, R141.reuse, R195, R122 ;  /* 0x000000c38d7a7223 */ /* 0x040fe2000000007a */
[C---:B------:R-:W-:Y:S01]  /*7950*/  FFMA R123, R141.reuse, R198, R123 ;  /* 0x000000c68d7b7223 */ /* 0x040fe2000000007b */
[--C-:B------:R-:W-:Y:S02]  /*7960*/  HADD2.F32 R9, -RZ, R197.reuse.H0_H0 ;  /* 0x200000c5ff097230 */ /* 0x100fe40000004100 */
[----:B------:R-:W-:Y:S01]  /*7970*/  FFMA R124, R141, R5, R124 ;  /* 0x000000058d7c7223 */ /* 0x000fe2000000007c */
[----:B------:R1:W-:Y:S01]  /*7980*/  STS.128 [R236+0x2010], R220 ;  /* 0x002010dcec007388 */ /* 0x0003e20000000c00 */
[----:B------:R-:W-:Y:S01]  /*7990*/  F2FP.SATFINITE.RELU.E4M3.F32.PACK_AB_MERGE_C R244, R101, R100, RZ ;  /* 0x0000006465f4723e */ /* 0x000fe200048078ff */
[----:B------:R-:W-:Y:S01]  /*79a0*/  HADD2.F32 R11, -RZ, R197.H1_H1 ;  /* 0x300000c5ff0b7230 */ /* 0x000fe20000004100 */
[----:B------:R-:W-:Y:S01]  /*79b0*/  F2FP.SATFINITE.RELU.E4M3.F32.PACK_AB_MERGE_C R245, R105, R104, RZ ;  /* 0x0000006869f5723e */ /* 0x000fe200048078ff */
[----:B------:R-:W-:Y:S01]  /*79c0*/  FFMA R125, R141, R4, R125 ;  /* 0x000000048d7d7223 */ /* 0x000fe2000000007d */
[----:B------:R-:W-:Y:S01]  /*79d0*/  F2FP.SATFINITE.RELU.E4M3.F32.PACK_AB_MERGE_C R246, R109, R108, RZ ;  /* 0x0000006c6df6723e */ /* 0x000fe200048078ff */
[----:B------:R-:W-:Y:S01]  /*79e0*/  FFMA R126, R141, R7, R126 ;  /* 0x000000078d7e7223 */ /* 0x000fe2000000007e */
[----:B------:R-:W-:Y:S01]  /*79f0*/  F2FP.SATFINITE.RELU.E4M3.F32.PACK_AB_MERGE_C R247, R113, R112, RZ ;  /* 0x0000007071f7723e */ /* 0x000fe200048078ff */
[C---:B------:R-:W-:Y:S01]  /*7a00*/  FFMA R127, R141.reuse, R6, R127 ;  /* 0x000000068d7f7223 */ /* 0x040fe2000000007f */
[C---:B------:R-:W-:Y:S01]  /*7a10*/  FFMA R128, R141.reuse, R9, R128 ;  /* 0x000000098d807223 */ /* 0x040fe20000000080 */
[----:B------:R-:W-:Y:S01]  /*7a20*/  FFMA R2, R141, R11, R2 ;  /* 0x0000000b8d027223 */ /* 0x000fe20000000002 */
[----:B------:R-:W-:Y:S02]  /*7a30*/  F2FP.SATFINITE.RELU.E4M3.F32.PACK_AB_MERGE_C R244, R99, R98, R244 ;  /* 0x0000006263f4723e */ /* 0x000fe400048078f4 */
[----:B------:R-:W-:Y:S02]  /*7a40*/  F2FP.SATFINITE.RELU.E4M3.F32.PACK_AB_MERGE_C R245, R103, R102, R245 ;  /* 0x0000006667f5723e */ /* 0x000fe400048078f5 */
[----:B------:R-:W-:Y:S02]  /*7a50*/  F2FP.SATFINITE.RELU.E4M3.F32.PACK_AB_MERGE_C R246, R107, R106, R246 ;  /* 0x0000006a6bf6723e */ /* 0x000fe400048078f6 */
[----:B------:R-:W-:Y:S02]  /*7a60*/  F2FP.SATFINITE.RELU.E4M3.F32.PACK_AB_MERGE_C R247, R111, R110, R247 ;  /* 0x0000006e6ff7723e */ /* 0x000fe400048078f7 */
[----:B------:R-:W-:Y:S02]  /*7a70*/  F2FP.SATFINITE.RELU.E4M3.F32.PACK_AB_MERGE_C R248, R117, R116, RZ ;  /* 0x0000007475f8723e */ /* 0x000fe400048078ff */
[----:B------:R-:W-:Y:S01]  /*7a80*/  F2FP.SATFINITE.RELU.E4M3.F32.PACK_AB_MERGE_C R249, R121, R120, RZ ;  /* 0x0000007879f9723e */ /* 0x000fe200048078ff */
[----:B------:R1:W-:Y:S01]  /*7a90*/  STS.128 [R235+0x2020], R244 ;  /* 0x002020f4eb007388 */ /* 0x0003e20000000c00 */
[----:B------:R-:W-:Y:S02]  /*7aa0*/  F2FP.SATFINITE.RELU.E4M3.F32.PACK_AB_MERGE_C R250, R125, R124, RZ ;  /* 0x0000007c7dfa723e */ /* 0x000fe400048078ff */
[----:B------:R-:W-:Y:S02]  /*7ab0*/  F2FP.SATFINITE.RELU.E4M3.F32.PACK_AB_MERGE_C R243, R2, R128, RZ ;  /* 0x0000008002f3723e */ /* 0x000fe400048078ff */
[----:B------:R-:W-:Y:S02]  /*7ac0*/  F2FP.SATFINITE.RELU.E4M3.F32.PACK_AB_MERGE_C R248, R115, R114, R248 ;  /* 0x0000007273f8723e */ /* 0x000fe400048078f8 */
[----:B------:R-:W-:Y:S02]  /*7ad0*/  F2FP.SATFINITE.RELU.E4M3.F32.PACK_AB_MERGE_C R249, R119, R118, R249 ;  /* 0x0000007677f9723e */ /* 0x000fe400048078f9 */
[----:B------:R-:W-:Y:S02]  /*7ae0*/  F2FP.SATFINITE.RELU.E4M3.F32.PACK_AB_MERGE_C R250, R123, R122, R250 ;  /* 0x0000007a7bfa723e */ /* 0x000fe400048078fa */
[----:B------:R-:W-:Y:S05]  /*7af0*/  F2FP.SATFINITE.RELU.E4M3.F32.PACK_AB_MERGE_C R251, R127, R126, R243 ;  /* 0x0000007e7ffb723e */ /* 0x000fea00048078f3 */
[----:B------:R1:W-:Y:S01]  /*7b00*/  STS.128 [R234+0x2030], R248 ;  /* 0x002030f8ea007388 */ /* 0x0003e20000000c00 */
[----:B------:R-:W-:Y:S01]  /*7b10*/  @!PT LDS RZ, [RZ] ;  /* 0x00000000fffff984 */ /* 0x000fe20000000800 */
[----:B------:R-:W-:Y:S01]  /*7b20*/  @!PT LDS RZ, [RZ] ;  /* 0x00000000fffff984 */ /* 0x000fe20000000800 */
[----:B------:R-:W-:Y:S01]  /*7b30*/  @!PT LDS RZ, [RZ] ;  /* 0x00000000fffff984 */ /* 0x000fe20000000800 */
[----:B------:R-:W-:Y:S01]  /*7b40*/  @!PT LDS RZ, [RZ] ;  /* 0x00000000fffff984 */ /* 0x000fe20000000800 */
[----:B------:R2:W-:Y:S07]  /*7b50*/  MEMBAR.ALL.CTA ;  /* 0x0000000000007992 */ /* 0x0005ee0000008000 */
[----:B--2---:R-:W2:Y:S02]  /*7b60*/  FENCE.VIEW.ASYNC.S ;  /* 0x00000000000073c6 */ /* 0x004ea40000000000 */
[----:B--2---:R-:W-:Y:S06]  /*7b70*/  BAR.SYNC.DEFER_BLOCKING 0x1, 0x80 ;  /* 0x0042000000007b1d */ /* 0x004fec0000010000 */
[----:B------:R-:W-:Y:S05]  /*7b80*/  @P0 BRA `(.L_x_130) ;  /* 0x0000000000280947 */ /* 0x000fea0003800000 */
[----:B------:R-:W-:Y:S02]  /*7b90*/  UIADD3 UR4, UPT, UPT, UR49, 0x2400, URZ ;  /* 0x0000240031047890 */ /* 0x000fe4000fffe0ff */
[----:B------:R-:W-:Y:S01]  /*7ba0*/  UIADD3 UR6, UP0, UPT, UR52, 0x680, URZ ;  /* 0x0000068034067890 */ /* 0x000fe2000ff1e0ff */
[----:B------:R-:W-:Y:S03]  /*7bb0*/  UMOV UR43, UR36 ;  /* 0x00000024002b7c82 */ /* 0x000fe60008000000 */
[----:B------:R-:W-:Y:S01]  /*7bc0*/  MOV R238, UR4 ;  /* 0x0000000400ee7c02 */ /* 0x000fe20008000f00 */
[----:B------:R-:W-:Y:S03]  /*7bd0*/  UIADD3.X UR7, UPT, UPT, URZ, UR53, URZ, UP0, !UPT ;  /* 0x00000035ff077290 */ /* 0x000fe600087fe4ff */
[----:B------:R-:W-:Y:S11]  /*7be0*/  R2UR UR40, R238 ;  /* 0x00000000ee2872ca */ /* 0x000ff600000e0000 */
[----:B------:R-:W-:Y:S02]  /*7bf0*/  @!UPT UIADD3 URZ, UPT, UPT, URZ, URZ, URZ ;  /* 0x000000fffffff290 */ /* 0x000fe4000fffe0ff */
[----:B------:R2:W-:Y:S01]  /*7c00*/  UTMASTG.3D [UR40], [UR6] ;  /* 0x00000028060073b5 */ /* 0x0005e20008010000 */
[----:B------:R0:W-:Y:S01]  /*7c10*/  UTMACMDFLUSH ;  /* 0x00000000000079b7 */ /* 0x0001e20000000000 */
[----:B--2---:R-:W-:Y:S04]  /*7c20*/  DEPBAR.LE SB0, 0x0 ;  /* 0x000080000000791a */ /* 0x004fe80000000000 */
.L_x_130:
[----:B------:R-:W-:Y:S05]  /*7c30*/  BSYNC.RECONVERGENT B0 ;  /* 0x0000000000007941 */ /* 0x000fea0003800200 */
.L_x_129:
[----:B------:R-:W-:Y:S01]  /*7c40*/  BAR.SYNC.DEFER_BLOCKING 0x1, 0x80 ;  /* 0x0042000000007b1d */ /* 0x000fe20000010000 */
[----:B------:R-:W-:Y:S01]  /*7c50*/  ISETP.NE.AND P2, PT, R240, RZ, PT ;  /* 0x000000fff000720c */ /* 0x000fe20003f45270 */
[----:B------:R-:W-:Y:S01]  /*7c60*/  IMAD.IADD R20, R135, 0x1, R203 ;  /* 0x0000000187147824 */ /* 0x000fe200078e02cb */
[----:B------:R-:W-:Y:S01]  /*7c70*/  ISETP.NE.AND P0, PT, R242, 0x2, PT ;  /* 0x00000002f200780c */ /* 0x000fe20003f05270 */
[----:B------:R-:W-:Y:S01]  /*7c80*/  IMAD.IADD R21, R137, 0x1, R214 ;  /* 0x0000000189157824 */ /* 0x000fe200078e02d6 */
[----:B------:R-:W-:Y:S02]  /*7c90*/  ISETP.NE.AND P1, PT, R241, 0x4, PT ;  /* 0x00000004f100780c */ /* 0x000fe40003f25270 */
[----:B------:R-:W-:Y:S02]  /*7ca0*/  SEL R3, RZ, 0x1, P0 ;  /* 0x00000001ff037807 */ /* 0x000fe40000000000 */
[----:B------:R-:W-:Y:S02]  /*7cb0*/  SEL R0, RZ, 0x1, P1 ;  /* 0x00000001ff007807 */ /* 0x000fe40000800000 */
[----:B------:R-:W-:Y:S02]  /*7cc0*/  LOP3.LUT R232, R232, R3, RZ, 0x3c, !PT ;  /* 0x00000003e8e87212 */ /* 0x000fe400078e3cff */
[----:B------:R-:W-:Y:S02]  /*7cd0*/  LOP3.LUT R233, R233, R0, RZ, 0x3c, !PT ;  /* 0x00000000e9e97212 */ /* 0x000fe400078e3cff */
[----:B------:R-:W-:Y:S02]  /*7ce0*/  @P2 R2UR UR36, R230 ;  /* 0x00000000e62422ca */ /* 0x000fe400000e0000 */
[----:B------:R-:W-:Y:S02]  /*7cf0*/  SEL R242, R242, RZ, P0 ;  /* 0x000000fff2f27207 */ /* 0x000fe40000000000 */
[----:B------:R-:W-:Y:S01]  /*7d00*/  SEL R201, R241, RZ, P1 ;  /* 0x000000fff1c97207 */ /* 0x000fe20000800000 */
[----:B------:R-:W-:Y:S10]  /*7d10*/  @P2 BRA `(.L_x_131) ;  /* 0xffffffdc00002947 */ /* 0x000ff4000383ffff */
[----:B------:R-:W-:Y:S05]  /*7d20*/  EXIT ;  /* 0x000000000000794d */ /* 0x000fea0003800000 */
.L_x_25:
[----:B--2---:R2:W4:Y:S02]  /*7d30*/  SYNCS.PHASECHK.TRANS64.TRYWAIT P0, [R3+URZ+0x1d0], R2 ;  /* 0x0001d002030075a7 */ /* 0x00452400080011ff */
[----:B----4-:R-:W-:Y:S05]  /*7d40*/  @!P0 NANOSLEEP.SYNCS 0x989680 ;  /* 0x009896800000895d */ /* 0x010fea0003900000 */
[----:B------:R-:W4:Y:S02]  /*7d50*/  @!P0 SYNCS.PHASECHK.TRANS64 P0, [R3+URZ+0x1d0], R2 ;  /* 0x0001d002030085a7 */ /* 0x000f2400080010ff */
[----:B----4-:R-:W-:Y:S05]  /*7d60*/  @!P0 BRA `(.L_x_25) ;  /* 0xfffffffc00f08947 */ /* 0x010fea000383ffff */
[----:B------:R-:W-:Y:S05]  /*7d70*/  BRA `(.L_x_132) ;  /* 0xffffff9c00087947 */ /* 0x000fea000383ffff */
.L_x_28:
[----:B-1----:R-:W-:-:S07]  /*7d80*/  MOV R2, UR33 ;  /* 0x0000002100027c02 */ /* 0x002fce0008000f00 */
.L_x_133:
[----:B-1----:R1:W2:Y:S02]  /*7d90*/  SYNCS.PHASECHK.TRANS64.TRYWAIT P0, [R2+URZ+0xa0], R5 ;  /* 0x0000a005020075a7 */ /* 0x0022a400080011ff */
[----:B--2---:R-:W-:Y:S05]  /*7da0*/  @!P0 NANOSLEEP.SYNCS 0x989680 ;  /* 0x009896800000895d */ /* 0x004fea0003900000 */
[----:B------:R-:W2:Y:S02]  /*7db0*/  @!P0 SYNCS.PHASECHK.TRANS64 P0, [R2+URZ+0xa0], R5 ;  /* 0x0000a005020085a7 */ /* 0x000ea400080010ff */
[----:B--2---:R-:W-:Y:S05]  /*7dc0*/  @!P0 BRA `(.L_x_133) ;  /* 0xfffffffc00f08947 */ /* 0x004fea000383ffff */
[----:B------:R-:W-:Y:S05]  /*7dd0*/  BRA `(.L_x_27) ;  /* 0xffffff9c00707947 */ /* 0x000fea000383ffff */
.L_x_35:
[----:B-1----:R-:W-:-:S07]  /*7de0*/  MOV R2, UR17 ;  /* 0x0000001100027c02 */ /* 0x002fce0008000f00 */
.L_x_134:
[----:B-1----:R1:W2:Y:S02]  /*7df0*/  SYNCS.PHASECHK.TRANS64.TRYWAIT P0, [R2+URZ+0xa0], R5 ;  /* 0x0000a005020075a7 */ /* 0x0022a400080011ff */
[----:B--2---:R-:W-:Y:S05]  /*7e00*/  @!P0 NANOSLEEP.SYNCS 0x989680 ;  /* 0x009896800000895d */ /* 0x004fea0003900000 */
[----:B------:R-:W2:Y:S02]  /*7e10*/  @!P0 SYNCS.PHASECHK.TRANS64 P0, [R2+URZ+0xa0], R5 ;  /* 0x0000a005020085a7 */ /* 0x000ea400080010ff */
[----:B--2---:R-:W-:Y:S05]  /*7e20*/  @!P0 BRA `(.L_x_134) ;  /* 0xfffffffc00f08947 */ /* 0x004fea000383ffff */
[----:B------:R-:W-:Y:S05]  /*7e30*/  BRA `(.L_x_34) ;  /* 0xffffffa000307947 */ /* 0x000fea000383ffff */
.L_x_40:
[----:B-1----:R1:W2:Y:S02]  /*7e40*/  SYNCS.PHASECHK.TRANS64.TRYWAIT P0, [R2+URZ+0x160], R3 ;  /* 0x00016003020075a7 */ /* 0x0022a400080011ff */
[----:B--2---:R-:W-:Y:S05]  /*7e50*/  @!P0 NANOSLEEP.SYNCS 0x989680 ;  /* 0x009896800000895d */ /* 0x004fea0003900000 */
[----:B------:R-:W2:Y:S02]  /*7e60*/  @!P0 SYNCS.PHASECHK.TRANS64 P0, [R2+URZ+0x160], R3 ;  /* 0x00016003020085a7 */ /* 0x000ea400080010ff */
[----:B--2---:R-:W-:Y:S05]  /*7e70*/  @!P0 BRA `(.L_x_40) ;  /* 0xfffffffc00f08947 */ /* 0x004fea000383ffff */
[----:B------:R-:W-:Y:S05]  /*7e80*/  BRA `(.L_x_135) ;  /* 0xffffffa000d47947 */ /* 0x000fea000383ffff */
.L_x_44:
[----:B---3--:R-:W-:-:S07]  /*7e90*/  MOV R0, UR5 ;  /* 0x0000000500007c02 */ /* 0x008fce0008000f00 */
.L_x_136:
[----:B-1----:R1:W2:Y:S02]  /*7ea0*/  SYNCS.PHASECHK.TRANS64.TRYWAIT P0, [R0+URZ], R3 ;  /* 0x00000003000075a7 */ /* 0x0022a400080011ff */
[----:B--2---:R-:W-:Y:S05]  /*7eb0*/  @!P0 NANOSLEEP.SYNCS 0x989680 ;  /* 0x009896800000895d */ /* 0x004fea0003900000 */
[----:B------:R-:W2:Y:S02]  /*7ec0*/  @!P0 SYNCS.PHASECHK.TRANS64 P0, [R0+URZ], R3 ;  /* 0x00000003000085a7 */ /* 0x000ea400080010ff */
[----:B--2---:R-:W-:Y:S05]  /*7ed0*/  @!P0 BRA `(.L_x_136) ;  /* 0xfffffffc00f08947 */ /* 0x004fea000383ffff */
[----:B------:R-:W-:Y:S05]  /*7ee0*/  BRA `(.L_x_137) ;  /* 0xffffffa800447947 */ /* 0x000fea000383ffff */
.L_x_45:
[----:B---3--:R-:W-:-:S07]  /*7ef0*/  MOV R0, UR5 ;  /* 0x0000000500007c02 */ /* 0x008fce0008000f00 */
.L_x_138:
[----:B-1----:R1:W2:Y:S02]  /*7f00*/  SYNCS.PHASECHK.TRANS64.TRYWAIT P0, [R0+URZ], R3 ;  /* 0x00000003000075a7 */ /* 0x0022a400080011ff */
[----:B--2---:R-:W-:Y:S05]  /*7f10*/  @!P0 NANOSLEEP.SYNCS 0x989680 ;  /* 0x009896800000895d */ /* 0x004fea0003900000 */
[----:B------:R-:W2:Y:S02]  /*7f20*/  @!P0 SYNCS.PHASECHK.TRANS64 P0, [R0+URZ], R3 ;  /* 0x00000003000085a7 */ /* 0x000ea400080010ff */
[----:B--2---:R-:W-:Y:S05]  /*7f30*/  @!P0 BRA `(.L_x_138) ;  /* 0xfffffffc00f08947 */ /* 0x004fea000383ffff */
[----:B------:R-:W-:Y:S05]  /*7f40*/  BRA `(.L_x_139) ;  /* 0xffffffa800507947 */ /* 0x000fea000383ffff */
.L_x_46:
[----:B---3--:R-:W-:-:S07]  /*7f50*/  MOV R0, UR5 ;  /* 0x0000000500007c02 */ /* 0x008fce0008000f00 */
.L_x_140:
[----:B-1----:R1:W2:Y:S02]  /*7f60*/  SYNCS.PHASECHK.TRANS64.TRYWAIT P0, [R0+URZ], R3 ;  /* 0x00000003000075a7 */ /* 0x0022a400080011ff */
[----:B--2---:R-:W-:Y:S05]  /*7f70*/  @!P0 NANOSLEEP.SYNCS 0x989680 ;  /* 0x009896800000895d */ /* 0x004fea0003900000 */
[----:B------:R-:W2:Y:S02]  /*7f80*/  @!P0 SYNCS.PHASECHK.TRANS64 P0, [R0+URZ], R3 ;  /* 0x00000003000085a7 */ /* 0x000ea400080010ff */
[----:B--2---:R-:W-:Y:S05]  /*7f90*/  @!P0 BRA `(.L_x_140) ;  /* 0xfffffffc00f08947 */ /* 0x004fea000383ffff */
[----:B------:R-:W-:Y:S05]  /*7fa0*/  BRA `(.L_x_141) ;  /* 0xffffffa8005c7947 */ /* 0x000fea000383ffff */
.L_x_47:
[----:B---3--:R-:W-:-:S07]  /*7fb0*/  MOV R0, UR5 ;  /* 0x0000000500007c02 */ /* 0x008fce0008000f00 */
.L_x_142:
[----:B-1----:R1:W2:Y:S02]  /*7fc0*/  SYNCS.PHASECHK.TRANS64.TRYWAIT P0, [R0+URZ], R3 ;  /* 0x00000003000075a7 */ /* 0x0022a400080011ff */
[----:B--2---:R-:W-:Y:S05]  /*7fd0*/  @!P0 NANOSLEEP.SYNCS 0x989680 ;  /* 0x009896800000895d */ /* 0x004fea0003900000 */
[----:B------:R-:W2:Y:S02]  /*7fe0*/  @!P0 SYNCS.PHASECHK.TRANS64 P0, [R0+URZ], R3 ;  /* 0x00000003000085a7 */ /* 0x000ea400080010ff */
[----:B--2---:R-:W-:Y:S05]  /*7ff0*/  @!P0 BRA `(.L_x_142) ;  /* 0xfffffffc00f08947 */ /* 0x004fea000383ffff */
[----:B------:R-:W-:Y:S05]  /*8000*/  BRA `(.L_x_143) ;  /* 0xffffffa800687947 */ /* 0x000fea000383ffff */
.L_x_48:
[----:B---3--:R-:W-:-:S07]  /*8010*/  MOV R0, UR5 ;  /* 0x0000000500007c02 */ /* 0x008fce0008000f00 */
.L_x_144:
[----:B-1----:R1:W2:Y:S02]  /*8020*/  SYNCS.PHASECHK.TRANS64.TRYWAIT P0, [R0+URZ], R3 ;  /* 0x00000003000075a7 */ /* 0x0022a400080011ff */
[----:B--2---:R-:W-:Y:S05]  /*8030*/  @!P0 NANOSLEEP.SYNCS 0x989680 ;  /* 0x009896800000895d */ /* 0x004fea0003900000 */
[----:B------:R-:W2:Y:S02]  /*8040*/  @!P0 SYNCS.PHASECHK.TRANS64 P0, [R0+URZ], R3 ;  /* 0x00000003000085a7 */ /* 0x000ea400080010ff */
[----:B--2---:R-:W-:Y:S05]  /*8050*/  @!P0 BRA `(.L_x_144) ;  /* 0xfffffffc00f08947 */ /* 0x004fea000383ffff */
[----:B------:R-:W-:Y:S05]  /*8060*/  BRA `(.L_x_145) ;  /* 0xffffffa800747947 */ /* 0x000fea000383ffff */
.L_x_49:
[----:B---3--:R-:W-:-:S07]  /*8070*/  MOV R0, UR5 ;  /* 0x0000000500007c02 */ /* 0x008fce0008000f00 */
.L_x_146:
[----:B-1----:R1:W2:Y:S02]  /*8080*/  SYNCS.PHASECHK.TRANS64.TRYWAIT P0, [R0+URZ], R3 ;  /* 0x00000003000075a7 */ /* 0x0022a400080011ff */
[----:B--2---:R-:W-:Y:S05]  /*8090*/  @!P0 NANOSLEEP.SYNCS 0x989680 ;  /* 0x009896800000895d */ /* 0x004fea0003900000 */
[----:B------:R-:W2:Y:S02]  /*80a0*/  @!P0 SYNCS.PHASECHK.TRANS64 P0, [R0+URZ], R3 ;  /* 0x00000003000085a7 */ /* 0x000ea400080010ff */
[----:B--2---:R-:W-:Y:S05]  /*80b0*/  @!P0 BRA `(.L_x_146) ;  /* 0xfffffffc00f08947 */ /* 0x004fea000383ffff */
[----:B------:R-:W-:Y:S05]  /*80c0*/  BRA `(.L_x_147) ;  /* 0xffffffa800807947 */ /* 0x000fea000383ffff */
.L_x_50:
[----:B---3--:R-:W-:-:S07]  /*80d0*/  MOV R0, UR5 ;  /* 0x0000000500007c02 */ /* 0x008fce0008000f00 */
.L_x_148:
[----:B-1----:R1:W2:Y:S02]  /*80e0*/  SYNCS.PHASECHK.TRANS64.TRYWAIT P0, [R0+URZ], R3 ;  /* 0x00000003000075a7 */ /* 0x0022a400080011ff */
[----:B--2---:R-:W-:Y:S05]  /*80f0*/  @!P0 NANOSLEEP.SYNCS 0x989680 ;  /* 0x009896800000895d */ /* 0x004fea0003900000 */
[----:B------:R-:W2:Y:S02]  /*8100*/  @!P0 SYNCS.PHASECHK.TRANS64 P0, [R0+URZ], R3 ;  /* 0x00000003000085a7 */ /* 0x000ea400080010ff */
[----:B--2---:R-:W-:Y:S05]  /*8110*/  @!P0 BRA `(.L_x_148) ;  /* 0xfffffffc00f08947 */ /* 0x004fea000383ffff */
[----:B------:R-:W-:Y:S05]  /*8120*/  BRA `(.L_x_149) ;  /* 0xffffffa8008c7947 */ /* 0x000fea000383ffff */
.L_x_51:
[----:B---3--:R-:W-:-:S07]  /*8130*/  MOV R0, UR5 ;  /* 0x0000000500007c02 */ /* 0x008fce0008000f00 */
.L_x_150:
[----:B-1----:R1:W2:Y:S02]  /*8140*/  SYNCS.PHASECHK.TRANS64.TRYWAIT P0, [R0+URZ], R3 ;  /* 0x00000003000075a7 */ /* 0x0022a400080011ff */
[----:B--2---:R-:W-:Y:S05]  /*8150*/  @!P0 NANOSLEEP.SYNCS 0x989680 ;  /* 0x009896800000895d */ /* 0x004fea0003900000 */
[----:B------:R-:W2:Y:S02]  /*8160*/  @!P0 SYNCS.PHASECHK.TRANS64 P0, [R0+URZ], R3 ;  /* 0x00000003000085a7 */ /* 0x000ea400080010ff */
[----:B--2---:R-:W-:Y:S05]  /*8170*/  @!P0 BRA `(.L_x_150) ;  /* 0xfffffffc00f08947 */ /* 0x004fea000383ffff */
[----:B------:R-:W-:Y:S05]  /*8180*/  BRA `(.L_x_151) ;  /* 0xffffffa800987947 */ /* 0x000fea000383ffff */
.L_x_52:
[----:B---3--:R-:W-:-:S07]  /*8190*/  MOV R0, UR5 ;  /* 0x0000000500007c02 */ /* 0x008fce0008000f00 */
.L_x_152:
[----:B-1----:R1:W2:Y:S02]  /*81a0*/  SYNCS.PHASECHK.TRANS64.TRYWAIT P0, [R0+URZ], R3 ;  /* 0x00000003000075a7 */ /* 0x0022a400080011ff */
[----:B--2---:R-:W-:Y:S05]  /*81b0*/  @!P0 NANOSLEEP.SYNCS 0x989680 ;  /* 0x009896800000895d */ /* 0x004fea0003900000 */
[----:B------:R-:W2:Y:S02]  /*81c0*/  @!P0 SYNCS.PHASECHK.TRANS64 P0, [R0+URZ], R3 ;  /* 0x00000003000085a7 */ /* 0x000ea400080010ff */
[----:B--2---:R-:W-:Y:S05]  /*81d0*/  @!P0 BRA `(.L_x_152) ;  /* 0xfffffffc00f08947 */ /* 0x004fea000383ffff */
[----:B------:R-:W-:Y:S05]  /*81e0*/  BRA `(.L_x_153) ;  /* 0xffffffa800a47947 */ /* 0x000fea000383ffff */
.L_x_53:
[----:B---3--:R-:W-:-:S07]  /*81f0*/  MOV R0, UR5 ;  /* 0x0000000500007c02 */ /* 0x008fce0008000f00 */
.L_x_154:
[----:B-1----:R1:W2:Y:S02]  /*8200*/  SYNCS.PHASECHK.TRANS64.TRYWAIT P0, [R0+URZ], R3 ;  /* 0x00000003000075a7 */ /* 0x0022a400080011ff */
[----:B--2---:R-:W-:Y:S05]  /*8210*/  @!P0 NANOSLEEP.SYNCS 0x989680 ;  /* 0x009896800000895d */ /* 0x004fea0003900000 */
[----:B------:R-:W2:Y:S02]  /*8220*/  @!P0 SYNCS.PHASECHK.TRANS64 P0, [R0+URZ], R3 ;  /* 0x00000003000085a7 */ /* 0x000ea400080010ff */
[----:B--2---:R-:W-:Y:S05]  /*8230*/  @!P0 BRA `(.L_x_154) ;  /* 0xfffffffc00f08947 */ /* 0x004fea000383ffff */
[----:B------:R-:W-:Y:S05]  /*8240*/  BRA `(.L_x_155) ;  /* 0xffffffa800b07947 */ /* 0x000fea000383ffff */
.L_x_54:
[----:B---3--:R-:W-:-:S07]  /*8250*/  MOV R0, UR5 ;  /* 0x0000000500007c02 */ /* 0x008fce0008000f00 */
.L_x_156:
[----:B-1----:R1:W2:Y:S02]  /*8260*/  SYNCS.PHASECHK.TRANS64.TRYWAIT P0, [R0+URZ], R3 ;  /* 0x00000003000075a7 */ /* 0x0022a400080011ff */
[----:B--2---:R-:W-:Y:S05]  /*8270*/  @!P0 NANOSLEEP.SYNCS 0x989680 ;  /* 0x009896800000895d */ /* 0x004fea0003900000 */
[----:B------:R-:W2:Y:S02]  /*8280*/  @!P0 SYNCS.PHASECHK.TRANS64 P0, [R0+URZ], R3 ;  /* 0x00000003000085a7 */ /* 0x000ea400080010ff */
[----:B--2---:R-:W-:Y:S05]  /*8290*/  @!P0 BRA `(.L_x_156) ;  /* 0xfffffffc00f08947 */ /* 0x004fea000383ffff */
[----:B------:R-:W-:Y:S05]  /*82a0*/  BRA `(.L_x_157) ;  /* 0xffffffa800bc7947 */ /* 0x000fea000383ffff */
.L_x_55:
[----:B---3--:R-:W-:-:S07]  /*82b0*/  MOV R0, UR5 ;  /* 0x0000000500007c02 */ /* 0x008fce0008000f00 */
.L_x_158:
[----:B-1----:R1:W2:Y:S02]  /*82c0*/  SYNCS.PHASECHK.TRANS64.TRYWAIT P0, [R0+URZ], R3 ;  /* 0x00000003000075a7 */ /* 0x0022a400080011ff */
[----:B--2---:R-:W-:Y:S05]  /*82d0*/  @!P0 NANOSLEEP.SYNCS 0x989680 ;  /* 0x009896800000895d */ /* 0x004fea0003900000 */
[----:B------:R-:W2:Y:S02]  /*82e0*/  @!P0 SYNCS.PHASECHK.TRANS64 P0, [R0+URZ], R3 ;  /* 0x00000003000085a7 */ /* 0x000ea400080010ff */
[----:B--2---:R-:W-:Y:S05]  /*82f0*/  @!P0 BRA `(.L_x_158) ;  /* 0xfffffffc00f08947 */ /* 0x004fea000383ffff */
[----:B------:R-:W-:Y:S05]  /*8300*/  BRA `(.L_x_159) ;  /* 0xffffffa800c87947 */ /* 0x000fea000383ffff */
.L_x_56:
[----:B---3--:R-:W-:-:S07]  /*8310*/  MOV R0, UR5 ;  /* 0x0000000500007c02 */ /* 0x008fce0008000f00 */
.L_x_160:
[----:B-1----:R1:W2:Y:S02]  /*8320*/  SYNCS.PHASECHK.TRANS64.TRYWAIT P0, [R0+URZ], R3 ;  /* 0x00000003000075a7 */ /* 0x0022a400080011ff */
[----:B--2---:R-:W-:Y:S05]  /*8330*/  @!P0 NANOSLEEP.SYNCS 0x989680 ;  /* 0x009896800000895d */ /* 0x004fea0003900000 */
[----:B------:R-:W2:Y:S02]  /*8340*/  @!P0 SYNCS.PHASECHK.TRANS64 P0, [R0+URZ], R3 ;  /* 0x00000003000085a7 */ /* 0x000ea400080010ff */
[----:B--2---:R-:W-:Y:S05]  /*8350*/  @!P0 BRA `(.L_x_160) ;  /* 0xfffffffc00f08947 */ /* 0x004fea000383ffff */
[----:B------:R-:W-:Y:S05]  /*8360*/  BRA `(.L_x_161) ;  /* 0xffffffa800d47947 */ /* 0x000fea000383ffff */
.L_x_57:
[----:B---3--:R-:W-:-:S07]  /*8370*/  MOV R0, UR5 ;  /* 0x0000000500007c02 */ /* 0x008fce0008000f00 */
.L_x_162:
[----:B-1----:R1:W2:Y:S02]  /*8380*/  SYNCS.PHASECHK.TRANS64.TRYWAIT P0, [R0+URZ], R3 ;  /* 0x00000003000075a7 */ /* 0x0022a400080011ff */
[----:B--2---:R-:W-:Y:S05]  /*8390*/  @!P0 NANOSLEEP.SYNCS 0x989680 ;  /* 0x009896800000895d */ /* 0x004fea0003900000 */
[----:B------:R-:W2:Y:S02]  /*83a0*/  @!P0 SYNCS.PHASECHK.TRANS64 P0, [R0+URZ], R3 ;  /* 0x00000003000085a7 */ /* 0x000ea400080010ff */
[----:B--2---:R-:W-:Y:S05]  /*83b0*/  @!P0 BRA `(.L_x_162) ;  /* 0xfffffffc00f08947 */ /* 0x004fea000383ffff */
[----:B------:R-:W-:Y:S05]  /*83c0*/  BRA `(.L_x_163) ;  /* 0xffffffa800e07947 */ /* 0x000fea000383ffff */
.L_x_58:
[----:B---3--:R-:W-:-:S07]  /*83d0*/  MOV R0, UR5 ;  /* 0x0000000500007c02 */ /* 0x008fce0008000f00 */
.L_x_164:
[----:B-1----:R1:W2:Y:S02]  /*83e0*/  SYNCS.PHASECHK.TRANS64.TRYWAIT P0, [R0+URZ], R3 ;  /* 0x00000003000075a7 */ /* 0x0022a400080011ff */
[----:B--2---:R-:W-:Y:S05]  /*83f0*/  @!P0 NANOSLEEP.SYNCS 0x989680 ;  /* 0x009896800000895d */ /* 0x004fea0003900000 */
[----:B------:R-:W2:Y:S02]  /*8400*/  @!P0 SYNCS.PHASECHK.TRANS64 P0, [R0+URZ], R3 ;  /* 0x00000003000085a7 */ /* 0x000ea400080010ff */
[----:B--2---:R-:W-:Y:S05]  /*8410*/  @!P0 BRA `(.L_x_164) ;  /* 0xfffffffc00f08947 */ /* 0x004fea000383ffff */
[----:B------:R-:W-:Y:S05]  /*8420*/  BRA `(.L_x_165) ;  /* 0xffffffa800ec7947 */ /* 0x000fea000383ffff */
.L_x_59:
[----:B---3--:R-:W-:-:S07]  /*8430*/  MOV R0, UR5 ;  /* 0x0000000500007c02 */ /* 0x008fce0008000f00 */
.L_x_166:
[----:B-1----:R1:W2:Y:S02]  /*8440*/  SYNCS.PHASECHK.TRANS64.TRYWAIT P0, [R0+URZ], R3 ;  /* 0x00000003000075a7 */ /* 0x0022a400080011ff */
[----:B--2---:R-:W-:Y:S05]  /*8450*/  @!P0 NANOSLEEP.SYNCS 0x989680 ;  /* 0x009896800000895d */ /* 0x004fea0003900000 */
[----:B------:R-:W2:Y:S02]  /*8460*/  @!P0 SYNCS.PHASECHK.TRANS64 P0, [R0+URZ], R3 ;  /* 0x00000003000085a7 */ /* 0x000ea400080010ff */
[----:B--2---:R-:W-:Y:S05]  /*8470*/  @!P0 BRA `(.L_x_166) ;  /* 0xfffffffc00f08947 */ /* 0x004fea000383ffff */
[----:B------:R-:W-:Y:S05]  /*8480*/  BRA `(.L_x_167) ;  /* 0xffffffa800f87947 */ /* 0x000fea000383ffff */
.L_x_60:
[----:B---3--:R-:W-:-:S07]  /*8490*/  MOV R0, UR5 ;  /* 0x0000000500007c02 */ /* 0x008fce0008000f00 */
.L_x_168:
[----:B-1----:R1:W2:Y:S02]  /*84a0*/  SYNCS.PHASECHK.TRANS64.TRYWAIT P0, [R0+URZ], R3 ;  /* 0x00000003000075a7 */ /* 0x0022a400080011ff */
[----:B--2---:R-:W-:Y:S05]  /*84b0*/  @!P0 NANOSLEEP.SYNCS 0x989680 ;  /* 0x009896800000895d */ /* 0x004fea0003900000 */
[----:B------:R-:W2:Y:S02]  /*84c0*/  @!P0 SYNCS.PHASECHK.TRANS64 P0, [R0+URZ], R3 ;  /* 0x00000003000085a7 */ /* 0x000ea400080010ff */
[----:B--2---:R-:W-:Y:S05]  /*84d0*/  @!P0 BRA `(.L_x_168) ;  /* 0xfffffffc00f08947 */ /* 0x004fea000383ffff */
[----:B------:R-:W-:Y:S05]  /*84e0*/  BRA `(.L_x_169) ;  /* 0xffffffac00047947 */ /* 0x000fea000383ffff */
.L_x_61:
[----:B---3--:R-:W-:-:S07]  /*84f0*/  MOV R0, UR5 ;  /* 0x0000000500007c02 */ /* 0x008fce0008000f00 */
.L_x_170:
[----:B-1----:R1:W2:Y:S02]  /*8500*/  SYNCS.PHASECHK.TRANS64.TRYWAIT P0, [R0+URZ], R3 ;  /* 0x00000003000075a7 */ /* 0x0022a400080011ff */
[----:B--2---:R-:W-:Y:S05]  /*8510*/  @!P0 NANOSLEEP.SYNCS 0x989680 ;  /* 0x009896800000895d */ /* 0x004fea0003900000 */
[----:B------:R-:W2:Y:S02]  /*8520*/  @!P0 SYNCS.PHASECHK.TRANS64 P0, [R0+URZ], R3 ;  /* 0x00000003000085a7 */ /* 0x000ea400080010ff */
[----:B--2---:R-:W-:Y:S05]  /*8530*/  @!P0 BRA `(.L_x_170) ;  /* 0xfffffffc00f08947 */ /* 0x004fea000383ffff */
[----:B------:R-:W-:Y:S05]  /*8540*/  BRA `(.L_x_171) ;  /* 0xffffffac00107947 */ /* 0x000fea000383ffff */
.L_x_62:
[----:B---3--:R-:W-:-:S07]  /*8550*/  MOV R0, UR5 ;  /* 0x0000000500007c02 */ /* 0x008fce0008000f00 */
.L_x_172:
[----:B-1----:R1:W2:Y:S02]  /*8560*/  SYNCS.PHASECHK.TRANS64.TRYWAIT P0, [R0+URZ], R3 ;  /* 0x00000003000075a7 */ /* 0x0022a400080011ff */
[----:B--2---:R-:W-:Y:S05]  /*8570*/  @!P0 NANOSLEEP.SYNCS 0x989680 ;  /* 0x009896800000895d */ /* 0x004fea0003900000 */
[----:B------:R-:W2:Y:S02]  /*8580*/  @!P0 SYNCS.PHASECHK.TRANS64 P0, [R0+URZ], R3 ;  /* 0x00000003000085a7 */ /* 0x000ea400080010ff */
[----:B--2---:R-:W-:Y:S05]  /*8590*/  @!P0 BRA `(.L_x_172) ;  /* 0xfffffffc00f08947 */ /* 0x004fea000383ffff */
[----:B------:R-:W-:Y:S05]  /*85a0*/  BRA `(.L_x_173) ;  /* 0xffffffac001c7947 */ /* 0x000fea000383ffff */
.L_x_65:
[----:B-1----:R1:W2:Y:S02]  /*85b0*/  SYNCS.PHASECHK.TRANS64.TRYWAIT P0, [R0+URZ+0x1c0], R5 ;  /* 0x0001c005000075a7 */ /* 0x0022a400080011ff */
[----:B--2---:R-:W-:Y:S05]  /*85c0*/  @!P0 NANOSLEEP.SYNCS 0x989680 ;  /* 0x009896800000895d */ /* 0x004fea0003900000 */
[----:B------:R-:W2:Y:S02]  /*85d0*/  @!P0 SYNCS.PHASECHK.TRANS64 P0, [R0+URZ+0x1c0], R5 ;  /* 0x0001c005000085a7 */ /* 0x000ea400080010ff */
[----:B--2---:R-:W-:Y:S05]  /*85e0*/  @!P0 BRA `(.L_x_65) ;  /* 0xfffffffc00f08947 */ /* 0x004fea000383ffff */
[----:B------:R-:W-:Y:S05]  /*85f0*/  BRA `(.L_x_174) ;  /* 0xffffffac007c7947 */ /* 0x000fea000383ffff */
.L_x_66:
[----:B------:R-:W-:-:S07]  /*8600*/  MOV R0, UR5 ;  /* 0x0000000500007c02 */ /* 0x000fce0008000f00 */
.L_x_175:
[----:B-1----:R1:W2:Y:S02]  /*8610*/  SYNCS.PHASECHK.TRANS64.TRYWAIT P0, [R0+URZ+0x170], R7 ;  /* 0x00017007000075a7 */ /* 0x0022a400080011ff */
[----:B--2---:R-:W-:Y:S05]  /*8620*/  @!P0 NANOSLEEP.SYNCS 0x989680 ;  /* 0x009896800000895d */ /* 0x004fea0003900000 */
[----:B------:R-:W2:Y:S02]  /*8630*/  @!P0 SYNCS.PHASECHK.TRANS64 P0, [R0+URZ+0x170], R7 ;  /* 0x00017007000085a7 */ /* 0x000ea400080010ff */
[----:B--2---:R-:W-:Y:S05]  /*8640*/  @!P0 BRA `(.L_x_175) ;  /* 0xfffffffc00f08947 */ /* 0x004fea000383ffff */
[----:B------:R-:W-:Y:S05]  /*8650*/  BRA `(.L_x_176) ;  /* 0xffffffac008c7947 */ /* 0x000fea000383ffff */
.L_x_67:
[----:B-1----:R1:W2:Y:S02]  /*8660*/  SYNCS.PHASECHK.TRANS64.TRYWAIT P1, [R0+URZ+0x160], R5 ;  /* 0x00016005000075a7 */ /* 0x0022a400080211ff */
[----:B--2---:R-:W-:Y:S05]  /*8670*/  @!P1 NANOSLEEP.SYNCS 0x989680 ;  /* 0x009896800000995d */ /* 0x004fea0003900000 */
[----:B------:R-:W2:Y:S02]  /*8680*/  @!P1 SYNCS.PHASECHK.TRANS64 P1, [R0+URZ+0x160], R5 ;  /* 0x00016005000095a7 */ /* 0x000ea400080210ff */
[----:B--2---:R-:W-:Y:S05]  /*8690*/  @!P1 BRA `(.L_x_67) ;  /* 0xfffffffc00f09947 */ /* 0x004fea000383ffff */
[----:B------:R-:W-:Y:S05]  /*86a0*/  BRA `(.L_x_177) ;  /* 0xffffffac00bc7947 */ /* 0x000fea000383ffff */
.L_x_70:
[----:B------:R-:W-:-:S07]  /*86b0*/  MOV R0, UR5 ;  /* 0x0000000500007c02 */ /* 0x000fce0008000f00 */
.L_x_178:
[----:B-1----:R1:W2:Y:S02]  /*86c0*/  SYNCS.PHASECHK.TRANS64.TRYWAIT P0, [R0+URZ+0x170], R3 ;  /* 0x00017003000075a7 */ /* 0x0022a400080011ff */
[----:B--2---:R-:W-:Y:S05]  /*86d0*/  @!P0 NANOSLEEP.SYNCS 0x989680 ;  /* 0x009896800000895d */ /* 0x004fea0003900000 */
[----:B------:R-:W2:Y:S02]  /*86e0*/  @!P0 SYNCS.PHASECHK.TRANS64 P0, [R0+URZ+0x170], R3 ;  /* 0x00017003000085a7 */ /* 0x000ea400080010ff */
[----:B--2---:R-:W-:Y:S05]  /*86f0*/  @!P0 BRA `(.L_x_178) ;  /* 0xfffffffc00f08947 */ /* 0x004fea000383ffff */
[----:B------:R-:W-:Y:S05]  /*8700*/  BRA `(.L_x_69) ;  /* 0xffffffb000107947 */ /* 0x000fea000383ffff */
.L_x_79:
[----:B-1----:R-:W-:-:S04]  /*8710*/  MOV R0, UR6 ;  /* 0x0000000600007c02 */ /* 0x002fc80008000f00 */
[----:B------:R1:W2:Y:S03]  /*8720*/  SYNCS.PHASECHK.TRANS64.TRYWAIT P0, [R0+URZ+0x8], R5 ;  /* 0x00000805000075a7 */ /* 0x0002a600080011ff */
[----:B--2---:R-:W-:Y:S05]  /*8730*/  @!P0 NANOSLEEP.SYNCS 0x989680 ;  /* 0x009896800000895d */ /* 0x004fea0003900000 */
[----:B------:R-:W2:Y:S02]  /*8740*/  @!P0 SYNCS.PHASECHK.TRANS64 P0, [R0+URZ+0x8], R5 ;  /* 0x00000805000085a7 */ /* 0x000ea400080010ff */
[----:B--2---:R-:W-:Y:S05]  /*8750*/  @!P0 BRA `(.L_x_79) ;  /* 0xfffffffc00ec8947 */ /* 0x004fea000383ffff */
[----:B------:R-:W-:Y:S05]  /*8760*/  BRA `(.L_x_78) ;  /* 0xffffffb000c47947 */ /* 0x000fea000383ffff */
.L_x_81:
[----:B------:R-:W-:Y:S01]  /*8770*/  BSSY B0, `(.L_x_179) ;  /* 0x0000006000007945 */ /* 0x000fe20003800000 */
[----:B------:R-:W-:-:S07]  /*8780*/  MOV R15, 0xffffffff ;  /* 0xffffffff000f7802 */ /* 0x000fce0000000f00 */
[----:B-1---5:R-:W-:Y:S05]  /*8790*/  WARPSYNC.COLLECTIVE R15, `(.L_x_180) ;  /* 0x000000000f0c7348 */ /* 0x022fea0003c00000 */
[----:B------:R-:W-:Y:S02]  /*87a0*/  ELECT P6, UR79, PT ;  /* 0x00000000004f782f */ /* 0x000fe400038c0000 */
[----:B------:R-:W-:Y:S01]  /*87b0*/  MOV R14, UR79 ;  /* 0x0000004f000e7c02 */ /* 0x000fe20008000f00 */
[----:B-1---5:R-:W-:Y:S10]  /*87c0*/  ENDCOLLECTIVE ;  /* 0x000000000000791b */ /* 0x022ff40003800000 */
.L_x_180:
[----:B------:R-:W-:Y:S05]  /*87d0*/  BSYNC B0 ;  /* 0x0000000000007941 */ /* 0x000fea0003800000 */
.L_x_179:
[----:B------:R-:W-:Y:S05]  /*87e0*/  BRA `(.L_x_181) ;  /* 0xffffffb000f47947 */ /* 0x000fea000383ffff */
.L_x_83:
[----:B-1----:R-:W-:-:S04]  /*87f0*/  MOV R0, UR6 ;  /* 0x0000000600007c02 */ /* 0x002fc80008000f00 */
[----:B------:R1:W2:Y:S03]  /*8800*/  SYNCS.PHASECHK.TRANS64.TRYWAIT P0, [R0+URZ+0x8], R3 ;  /* 0x00000803000075a7 */ /* 0x0002a600080011ff */
[----:B--2---:R-:W-:Y:S05]  /*8810*/  @!P0 NANOSLEEP.SYNCS 0x989680 ;  /* 0x009896800000895d */ /* 0x004fea0003900000 */
[----:B------:R-:W2:Y:S02]  /*8820*/  @!P0 SYNCS.PHASECHK.TRANS64 P0, [R0+URZ+0x8], R3 ;  /* 0x00000803000085a7 */ /* 0x000ea400080010ff */
[----:B--2---:R-:W-:Y:S05]  /*8830*/  @!P0 BRA `(.L_x_83) ;  /* 0xfffffffc00ec8947 */ /* 0x004fea000383ffff */
[----:B------:R-:W-:Y:S05]  /*8840*/  BRA `(.L_x_82) ;  /* 0xffffffb000f87947 */ /* 0x000fea000383ffff */
.L_x_84:
[----:B-1----:R1:W2:Y:S02]  /*8850*/  SYNCS.PHASECHK.TRANS64.TRYWAIT P0, [R0+URZ+0x160], R5 ;  /* 0x00016005000075a7 */ /* 0x0022a400080011ff */
[----:B--2---:R-:W-:Y:S05]  /*8860*/  @!P0 NANOSLEEP.SYNCS 0x989680 ;  /* 0x009896800000895d */ /* 0x004fea0003900000 */
[----:B------:R-:W2:Y:S02]  /*8870*/  @!P0 SYNCS.PHASECHK.TRANS64 P0, [R0+URZ+0x160], R5 ;  /* 0x00016005000085a7 */ /* 0x000ea400080010ff */
[----:B--2---:R-:W-:Y:S05]  /*8880*/  @!P0 BRA `(.L_x_84) ;  /* 0xfffffffc00f08947 */ /* 0x004fea000383ffff */
[----:B------:R-:W-:Y:S05]  /*8890*/  BRA `(.L_x_182) ;  /* 0xffffffb400d47947 */ /* 0x000fea000383ffff */
.L_x_86:
[----:B------:R-:W-:-:S07]  /*88a0*/  MOV R0, UR10 ;  /* 0x0000000a00007c02 */ /* 0x000fce0008000f00 */
.L_x_183:
[----:B-1----:R1:W2:Y:S02]  /*88b0*/  SYNCS.PHASECHK.TRANS64.TRYWAIT P0, [R0+URZ+0x1a0], R5 ;  /* 0x0001a005000075a7 */ /* 0x0022a400080011ff */
[----:B--2---:R-:W-:Y:S05]  /*88c0*/  @!P0 NANOSLEEP.SYNCS 0x989680 ;  /* 0x009896800000895d */ /* 0x004fea0003900000 */
[----:B------:R-:W2:Y:S02]  /*88d0*/  @!P0 SYNCS.PHASECHK.TRANS64 P0, [R0+URZ+0x1a0], R5 ;  /* 0x0001a005000085a7 */ /* 0x000ea400080010ff */
[----:B--2---:R-:W-:Y:S05]  /*88e0*/  @!P0 BRA `(.L_x_183) ;  /* 0xfffffffc00f08947 */ /* 0x004fea000383ffff */
[----:B------:R-:W-:Y:S05]  /*88f0*/  BRA `(.L_x_184) ;  /* 0xffffffb800207947 */ /* 0x000fea000383ffff */
.L_x_89:
[----:B------:R-:W-:Y:S07]  /*8900*/  MOV R0, UR9 ;  /* 0x0000000900007c02 */ /* 0x000fee0008000f00 */
.L_x_185:
[----:B-1----:R1:W2:Y:S02]  /*8910*/  SYNCS.PHASECHK.TRANS64.TRYWAIT P0, [R0+URZ], R5 ;  /* 0x00000005000075a7 */ /* 0x0022a400080011ff */
[----:B--2---:R-:W-:Y:S05]  /*8920*/  @!P0 NANOSLEEP.SYNCS 0x989680 ;  /* 0x009896800000895d */ /* 0x004fea0003900000 */
[----:B------:R-:W2:Y:S02]  /*8930*/  @!P0 SYNCS.PHASECHK.TRANS64 P0, [R0+URZ], R5 ;  /* 0x00000005000085a7 */ /* 0x000ea400080010ff */
[----:B--2---:R-:W-:Y:S05]  /*8940*/  @!P0 BRA `(.L_x_185) ;  /* 0xfffffffc00f08947 */ /* 0x004fea000383ffff */
[----:B------:R-:W-:Y:S05]  /*8950*/  BRA `(.L_x_88) ;  /* 0xffffffb800347947 */ /* 0x000fea000383ffff */
.L_x_93:
[----:B-1----:R-:W-:-:S07]  /*8960*/  MOV R0, UR7 ;  /* 0x0000000700007c02 */ /* 0x002fce0008000f00 */
.L_x_186:
[----:B-1----:R1:W2:Y:S02]  /*8970*/  SYNCS.PHASECHK.TRANS64.TRYWAIT P0, [R0+URZ], R3 ;  /* 0x00000003000075a7 */ /* 0x0022a400080011ff */
[----:B--2---:R-:W-:Y:S05]  /*8980*/  @!P0 NANOSLEEP.SYNCS 0x989680 ;  /* 0x009896800000895d */ /* 0x004fea0003900000 */
[----:B------:R-:W2:Y:S02]  /*8990*/  @!P0 SYNCS.PHASECHK.TRANS64 P0, [R0+URZ], R3 ;  /* 0x00000003000085a7 */ /* 0x000ea400080010ff */
[----:B--2---:R-:W-:Y:S05]  /*89a0*/  @!P0 BRA `(.L_x_186) ;  /* 0xfffffffc00f08947 */ /* 0x004fea000383ffff */
[----:B------:R-:W-:Y:S05]  /*89b0*/  BRA `(.L_x_187) ;  /* 0xffffffbc00007947 */ /* 0x000fea000383ffff */
.L_x_94:
[----:B------:R-:W-:-:S07]  /*89c0*/  MOV R0, UR7 ;  /* 0x0000000700007c02 */ /* 0x000fce0008000f00 */
.L_x_188:
[----:B-1----:R1:W2:Y:S02]  /*89d0*/  SYNCS.PHASECHK.TRANS64.TRYWAIT P0, [R0+URZ], R3 ;  /* 0x00000003000075a7 */ /* 0x0022a400080011ff */
[----:B--2---:R-:W-:Y:S05]  /*89e0*/  @!P0 NANOSLEEP.SYNCS 0x989680 ;  /* 0x009896800000895d */ /* 0x004fea0003900000 */
[----:B------:R-:W2:Y:S02]  /*89f0*/  @!P0 SYNCS.PHASECHK.TRANS64 P0, [R0+URZ], R3 ;  /* 0x00000003000085a7 */ /* 0x000ea400080010ff */
[----:B--2---:R-:W-:Y:S05]  /*8a00*/  @!P0 BRA `(.L_x_188) ;  /* 0xfffffffc00f08947 */ /* 0x004fea000383ffff */
[----:B------:R-:W-:Y:S05]  /*8a10*/  BRA `(.L_x_189) ;  /* 0xffffffbc000c7947 */ /* 0x000fea000383ffff */
.L_x_95:
[----:B------:R-:W-:-:S07]  /*8a20*/  MOV R0, UR7 ;  /* 0x0000000700007c02 */ /* 0x000fce0008000f00 */
.L_x_190:
[----:B-1----:R1:W2:Y:S02]  /*8a30*/  SYNCS.PHASECHK.TRANS64.TRYWAIT P0, [R0+URZ], R3 ;  /* 0x00000003000075a7 */ /* 0x0022a400080011ff */
[----:B--2---:R-:W-:Y:S05]  /*8a40*/  @!P0 NANOSLEEP.SYNCS 0x989680 ;  /* 0x009896800000895d */ /* 0x004fea0003900000 */
[----:B------:R-:W2:Y:S02]  /*8a50*/  @!P0 SYNCS.PHASECHK.TRANS64 P0, [R0+URZ], R3 ;  /* 0x00000003000085a7 */ /* 0x000ea400080010ff */
[----:B--2---:R-:W-:Y:S05]  /*8a60*/  @!P0 BRA `(.L_x_190) ;  /* 0xfffffffc00f08947 */ /* 0x004fea000383ffff */
[----:B------:R-:W-:Y:S05]  /*8a70*/  BRA `(.L_x_191) ;  /* 0xffffffbc00187947 */ /* 0x000fea000383ffff */
.L_x_98:
[----:B------:R-:W-:-:S07]  /*8a80*/  MOV R0, UR8 ;  /* 0x0000000800007c02 */ /* 0x000fce0008000f00 */
.L_x_192:
[----:B-1----:R1:W2:Y:S02]  /*8a90*/  SYNCS.PHASECHK.TRANS64.TRYWAIT P1, [R0+URZ+0x1e0], R3 ;  /* 0x0001e003000075a7 */ /* 0x0022a400080211ff */
[----:B--2---:R-:W-:Y:S05]  /*8aa0*/  @!P1 NANOSLEEP.SYNCS 0x989680 ;  /* 0x009896800000995d */ /* 0x004fea0003900000 */
[----:B------:R-:W2:Y:S02]  /*8ab0*/  @!P1 SYNCS.PHASECHK.TRANS64 P1, [R0+URZ+0x1e0], R3 ;  /* 0x0001e003000095a7 */ /* 0x000ea400080210ff */
[----:B--2---:R-:W-:Y:S05]  /*8ac0*/  @!P1 BRA `(.L_x_192) ;  /* 0xfffffffc00f09947 */ /* 0x004fea000383ffff */
[----:B------:R-:W-:Y:S05]  /*8ad0*/  BRA `(.L_x_193) ;  /* 0xffffffbc00647947 */ /* 0x000fea000383ffff */
.L_x_103:
[----:B--2---:R2:W4:Y:S02]  /*8ae0*/  SYNCS.PHASECHK.TRANS64.TRYWAIT P0, [R0+URZ+0x160], R3 ;  /* 0x00016003000075a7 */ /* 0x00452400080011ff */
[----:B----4-:R-:W-:Y:S05]  /*8af0*/  @!P0 NANOSLEEP.SYNCS 0x989680 ;  /* 0x009896800000895d */ /* 0x010fea0003900000 */
[----:B------:R-:W4:Y:S02]  /*8b00*/  @!P0 SYNCS.PHASECHK.TRANS64 P0, [R0+URZ+0x160], R3 ;  /* 0x00016003000085a7 */ /* 0x000f2400080010ff */
[----:B----4-:R-:W-:Y:S05]  /*8b10*/  @!P0 BRA `(.L_x_103) ;  /* 0xfffffffc00f08947 */ /* 0x010fea000383ffff */
[----:B------:R-:W-:Y:S05]  /*8b20*/  BRA `(.L_x_194) ;  /* 0xffffffc000687947 */ /* 0x000fea000383ffff */
.L_x_106:
[----:B------:R-:W-:Y:S07]  /*8b30*/  MOV R0, UR6 ;  /* 0x0000000600007c02 */ /* 0x000fee0008000f00 */
.L_x_195:
[----:B--2---:R2:W4:Y:S02]  /*8b40*/  SYNCS.PHASECHK.TRANS64.TRYWAIT P0, [R0+URZ+0x158], R3 ;  /* 0x00015803000075a7 */ /* 0x00452400080011ff */
[----:B----4-:R-:W-:Y:S05]  /*8b50*/  @!P0 NANOSLEEP.SYNCS 0x989680 ;  /* 0x009896800000895d */ /* 0x010fea0003900000 */
[----:B------:R-:W4:Y:S02]  /*8b60*/  @!P0 SYNCS.PHASECHK.TRANS64 P0, [R0+URZ+0x158], R3 ;  /* 0x00015803000085a7 */ /* 0x000f2400080010ff */
[----:B----4-:R-:W-:Y:S05]  /*8b70*/  @!P0 BRA `(.L_x_195) ;  /* 0xfffffffc00f08947 */ /* 0x010fea000383ffff */
[----:B------:R-:W-:Y:S05]  /*8b80*/  BRA `(.L_x_105) ;  /* 0xffffffc400547947 */ /* 0x000fea000383ffff */
.L_x_109:
[----:B------:R-:W-:Y:S07]  /*8b90*/  MOV R3, UR6 ;  /* 0x0000000600037c02 */ /* 0x000fee0008000f00 */
.L_x_196:
[----:B-1----:R1:W2:Y:S02]  /*8ba0*/  SYNCS.PHASECHK.TRANS64.TRYWAIT P2, [R3+URZ+0x148], R28 ;  /* 0x0001481c030075a7 */ /* 0x0022a400080411ff */
[----:B--2---:R-:W-:Y:S05]  /*8bb0*/  @!P2 NANOSLEEP.SYNCS 0x989680 ;  /* 0x009896800000a95d */ /* 0x004fea0003900000 */
[----:B------:R-:W2:Y:S02]  /*8bc0*/  @!P2 SYNCS.PHASECHK.TRANS64 P2, [R3+URZ+0x148], R28 ;  /* 0x0001481c0300a5a7 */ /* 0x000ea400080410ff */
[----:B--2---:R-:W-:Y:S05]  /*8bd0*/  @!P2 BRA `(.L_x_196) ;  /* 0xfffffffc00f0a947 */ /* 0x004fea000383ffff */
[----:B------:R-:W-:Y:S05]  /*8be0*/  BRA `(.L_x_197) ;  /* 0xffffffc400e87947 */ /* 0x000fea000383ffff */
.L_x_112:
[----:B--2---:R2:W4:Y:S02]  /*8bf0*/  SYNCS.PHASECHK.TRANS64.TRYWAIT P0, [R0+URZ+0x160], R3 ;  /* 0x00016003000075a7 */ /* 0x00452400080011ff */
[----:B----4-:R-:W-:Y:S05]  /*8c00*/  @!P0 NANOSLEEP.SYNCS 0x989680 ;  /* 0x009896800000895d */ /* 0x010fea0003900000 */
[----:B------:R-:W4:Y:S02]  /*8c10*/  @!P0 SYNCS.PHASECHK.TRANS64 P0, [R0+URZ+0x160], R3 ;  /* 0x00016003000085a7 */ /* 0x000f2400080010ff */
[----:B----4-:R-:W-:Y:S05]  /*8c20*/  @!P0 BRA `(.L_x_112) ;  /* 0xfffffffc00f08947 */ /* 0x010fea000383ffff */
[----:B------:R-:W-:Y:S05]  /*8c30*/  BRA `(.L_x_198) ;  /* 0xffffffcc004c7947 */ /* 0x000fea000383ffff */
.L_x_125:
[----:B-1----:R-:W-:Y:S04]  /*8c40*/  MOV R0, UR49 ;  /* 0x0000003100007c02 */ /* 0x002fe80008000f00 */
[----:B------:R1:W2:Y:S03]  /*8c50*/  SYNCS.PHASECHK.TRANS64.TRYWAIT P1, [R0+URZ+0x140], R3 ;  /* 0x00014003000075a7 */ /* 0x0002a600080211ff */
[----:B--2---:R-:W-:Y:S05]  /*8c60*/  @!P1 NANOSLEEP.SYNCS 0x989680 ;  /* 0x009896800000995d */ /* 0x004fea0003900000 */
[----:B------:R-:W2:Y:S02]  /*8c70*/  @!P1 SYNCS.PHASECHK.TRANS64 P1, [R0+URZ+0x140], R3 ;  /* 0x00014003000095a7 */ /* 0x000ea400080210ff */
[----:B--2---:R-:W-:Y:S05]  /*8c80*/  @!P1 BRA `(.L_x_125) ;  /* 0xfffffffc00ec9947 */ /* 0x004fea000383ffff */
[----:B------:R-:W-:Y:S05]  /*8c90*/  BRA `(.L_x_124) ;  /* 0xffffffd800c87947 */ /* 0x000fea000383ffff */
.L_x_127:
[----:B-1----:R1:W2:Y:S02]  /*8ca0*/  SYNCS.PHASECHK.TRANS64.TRYWAIT P1, [R241+URZ+0x180], R4 ;  /* 0x00018004f10075a7 */ /* 0x0022a400080211ff */
[----:B--2---:R-:W-:Y:S05]  /*8cb0*/  @!P1 NANOSLEEP.SYNCS 0x989680 ;  /* 0x009896800000995d */ /* 0x004fea0003900000 */
[----:B------:R-:W2:Y:S02]  /*8cc0*/  @!P1 SYNCS.PHASECHK.TRANS64 P1, [R241+URZ+0x180], R4 ;  /* 0x00018004f10095a7 */ /* 0x000ea400080210ff */
[----:B--2---:R-:W-:Y:S05]  /*8cd0*/  @!P1 BRA `(.L_x_127) ;  /* 0xfffffffc00f09947 */ /* 0x004fea000383ffff */
[----:B------:R-:W-:Y:S05]  /*8ce0*/  BRA `(.L_x_126) ;  /* 0xffffffdc000c7947 */ /* 0x000fea000383ffff */
        .weak           $__internal_0_$__cuda_sm10x_tcgen05_guardrail_trap_col_being_dealloced_not_returned_by_alloc
        .type           $__internal_0_$__cuda_sm10x_tcgen05_guardrail_trap_col_being_dealloced_not_returned_by_alloc,@function
        .size           $__internal_0_$__cuda_sm10x_tcgen05_guardrail_trap_col_being_dealloced_not_returned_by_alloc,($__internal_1_$__cuda_sm10x_tcgen05_guardrail_trap_phase_invalid_during_alloc - $__internal_0_$__cuda_sm10x_tcgen05_guardrail_trap_col_being_dealloced_not_returned_by_alloc)
$__internal_0_$__cuda_sm10x_tcgen05_guardrail_trap_col_being_dealloced_not_returned_by_alloc:
[----:B------:R-:W-:Y:S05]  /*8cf0*/  BPT.TRAP 0x1 ;  /* 0x000000040000795c */ /* 0x000fea0000300000 */
[----:B------:R-:W-:-:S04]  /*8d00*/  HFMA2 R3, -RZ, RZ, 0, 0 ;  /* 0x00000000ff037431 */ /* 0x000fc800000001ff */
[----:B------:R-:W-:Y:S05]  /*8d10*/  RET.REL.NODEC R2 `(_ZN7cutlass13device_kernelINS_4gemm6kernel13GemmUniversalIN4cute5tupleIJiiiiEEENS1_10collective13CollectiveMmaINS1_35MainloopSm100TmaUmmaWarpSpecializedILi20ELi2ELi4ENS5_IJNS4_1CILi2EEENSA_ILi1EEESC_EEEEENS5_IJNSA_ILi256EEENSA_ILi64EEESG_EEENS_12float_e4m3_tENS5_IJlSC_lEEESI_SJ_NS4_8TiledMMAINS4_8MMA_AtomIJNS4_10MMA_TraitsINS4_25SM100_MMA_F8F6F4_2x1SM_SSEJSI_SI_fSF_SG_NS4_17integral_constantINS4_4UMMA5MajorELSQ_0EEESR_NSO_INSP_7ScaleInELSS_0EEEST_EEEEEENS4_6LayoutINS5_IJSC_SC_SC_EEENS5_IJNSA_ILi0EEESY_SY_EEEEENS5_IJNS4_10UnderscoreES11_S11_EEEEENS4_18SM100_TMA_2SM_LOADENS4_14ComposedLayoutINS4_7SwizzleILi2ELi4ELi3EEENS4_18smem_ptr_flag_bitsILi8EEENSW_INS5_IJNSA_ILi8EEESG_EEENS5_IJSG_SC_EEEEEEEvNS4_8identityES14_S1E_vS1F_EENS_8epilogue10collective18CollectiveEpilogueINS1H_23Sm100TmaWarpSpecializedILi1ELi1ELi64ELb0ELb0EEEJNS5_IJNSA_ILi128EEESG_SG_EEENS5_IJNSW_IS1M_SC_EENSW_ISG_SC_EEEEESI_SJ_SI_SJ_NS1H_6fusion15FusionCallbacksIS1L_NS1R_23LinCombPerRowBiasEltActINS1H_6thread4ReLuESI_fSI_SI_fLi16ELNS_15FloatRoundStyleE2EEES1N_S1Q_JEEENS4_5SM1004TMEM4LOAD26SM100_TMEM_LOAD_32dp32b64xENS4_13SM90_TMA_LOADES1E_NS4_39AutoVectorizingCopyWithAssumedAlignmentILi128EEENS4_14SM90_TMA_STOREES1E_S25_S25_EEEvvEEEEvNT_6ParamsE) ;  /* 0xffffff7002b87950 */ /* 0x000fea0003c3ffff */
        .weak           $__internal_1_$__cuda_sm10x_tcgen05_guardrail_trap_phase_invalid_during_alloc
        .type           $__internal_1_$__cuda_sm10x_tcgen05_guardrail_trap_phase_invalid_during_alloc,@function
        .size           $__internal_1_$__cuda_sm10x_tcgen05_guardrail_trap_phase_invalid_during_alloc,($__internal_2_$__cuda_sm10x_tcgen05_guardrail_trap_unallocated_columns_being_dealloced - $__internal_1_$__cuda_sm10x_tcgen05_guardrail_trap_phase_invalid_during_alloc)
$__internal_1_$__cuda_sm10x_tcgen05_guardrail_trap_phase_invalid_during_alloc:
[----:B------:R-:W-:Y:S05]  /*8d20*/  BPT.TRAP 0x1 ;  /* 0x000000040000795c */ /* 0x000fea0000300000 */
[----:B------:R-:W-:-:S04]  /*8d30*/  MOV R3, 0x0 ;  /* 0x0000000000037802 */ /* 0x000fc80000000f00 */
[----:B------:R-:W-:Y:S05]  /*8d40*/  RET.REL.NODEC R2 `(_ZN7cutlass13device_kernelINS_4gemm6kernel13GemmUniversalIN4cute5tupleIJiiiiEEENS1_10collective13CollectiveMmaINS1_35MainloopSm100TmaUmmaWarpSpecializedILi20ELi2ELi4ENS5_IJNS4_1CILi2EEENSA_ILi1EEESC_EEEEENS5_IJNSA_ILi256EEENSA_ILi64EEESG_EEENS_12float_e4m3_tENS5_IJlSC_lEEESI_SJ_NS4_8TiledMMAINS4_8MMA_AtomIJNS4_10MMA_TraitsINS4_25SM100_MMA_F8F6F4_2x1SM_SSEJSI_SI_fSF_SG_NS4_17integral_constantINS4_4UMMA5MajorELSQ_0EEESR_NSO_INSP_7ScaleInELSS_0EEEST_EEEEEENS4_6LayoutINS5_IJSC_SC_SC_EEENS5_IJNSA_ILi0EEESY_SY_EEEEENS5_IJNS4_10UnderscoreES11_S11_EEEEENS4_18SM100_TMA_2SM_LOADENS4_14ComposedLayoutINS4_7SwizzleILi2ELi4ELi3EEENS4_18smem_ptr_flag_bitsILi8EEENSW_INS5_IJNSA_ILi8EEESG_EEENS5_IJSG_SC_EEEEEEEvNS4_8identityES14_S1E_vS1F_EENS_8epilogue10collective18CollectiveEpilogueINS1H_23Sm100TmaWarpSpecializedILi1ELi1ELi64ELb0ELb0EEEJNS5_IJNSA_ILi128EEESG_SG_EEENS5_IJNSW_IS1M_SC_EENSW_ISG_SC_EEEEESI_SJ_SI_SJ_NS1H_6fusion15FusionCallbacksIS1L_NS1R_23LinCombPerRowBiasEltActINS1H_6thread4ReLuESI_fSI_SI_fLi16ELNS_15FloatRoundStyleE2EEES1N_S1Q_JEEENS4_5SM1004TMEM4LOAD26SM100_TMEM_LOAD_32dp32b64xENS4_13SM90_TMA_LOADES1E_NS4_39AutoVectorizingCopyWithAssumedAlignmentILi128EEENS4_14SM90_TMA_STOREES1E_S25_S25_EEEvvEEEEvNT_6ParamsE) ;  /* 0xffffff7002ac7950 */ /* 0x000fea0003c3ffff */
        .weak           $__internal_2_$__cuda_sm10x_tcgen05_guardrail_trap_unallocated_columns_being_dealloced
        .type           $__internal_2_$__cuda_sm10x_tcgen05_guardrail_trap_unallocated_columns_being_dealloced,@function
        .size           $__internal_2_$__cuda_sm10x_tcgen05_guardrail_trap_unallocated_columns_being_dealloced,(.L_x_200 - $__internal_2_$__cuda_sm10x_tcgen05_guardrail_trap_unallocated_columns_being_dealloced)
$__internal_2_$__cuda_sm10x_tcgen05_guardrail_trap_unallocated_columns_being_dealloced:
[----:B------:R-:W-:Y:S05]  /*8d50*/  BPT.TRAP 0x1 ;  /* 0x000000040000795c */ /* 0x000fea0000300000 */
[----:B------:R-:W-:-:S04]  /*8d60*/  HFMA2 R3, -RZ, RZ, 0, 0 ;  /* 0x00000000ff037431 */ /* 0x000fc800000001ff */
[----:B------:R-:W-:Y:S05]  /*8d70*/  RET.REL.NODEC R2 `(_ZN7cutlass13device_kernelINS_4gemm6kernel13GemmUniversalIN4cute5tupleIJiiiiEEENS1_10collective13CollectiveMmaINS1_35MainloopSm100TmaUmmaWarpSpecializedILi20ELi2ELi4ENS5_IJNS4_1CILi2EEENSA_ILi1EEESC_EEEEENS5_IJNSA_ILi256EEENSA_ILi64EEESG_EEENS_12float_e4m3_tENS5_IJlSC_lEEESI_SJ_NS4_8TiledMMAINS4_8MMA_AtomIJNS4_10MMA_TraitsINS4_25SM100_MMA_F8F6F4_2x1SM_SSEJSI_SI_fSF_SG_NS4_17integral_constantINS4_4UMMA5MajorELSQ_0EEESR_NSO_INSP_7ScaleInELSS_0EEEST_EEEEEENS4_6LayoutINS5_IJSC_SC_SC_EEENS5_IJNSA_ILi0EEESY_SY_EEEEENS5_IJNS4_10UnderscoreES11_S11_EEEEENS4_18SM100_TMA_2SM_LOADENS4_14ComposedLayoutINS4_7SwizzleILi2ELi4ELi3EEENS4_18smem_ptr_flag_bitsILi8EEENSW_INS5_IJNSA_ILi8EEESG_EEENS5_IJSG_SC_EEEEEEEvNS4_8identityES14_S1E_vS1F_EENS_8epilogue10collective18CollectiveEpilogueINS1H_23Sm100TmaWarpSpecializedILi1ELi1ELi64ELb0ELb0EEEJNS5_IJNSA_ILi128EEESG_SG_EEENS5_IJNSW_IS1M_SC_EENSW_ISG_SC_EEEEESI_SJ_SI_SJ_NS1H_6fusion15FusionCallbacksIS1L_NS1R_23LinCombPerRowBiasEltActINS1H_6thread4ReLuESI_fSI_SI_fLi16ELNS_15FloatRoundStyleE2EEES1N_S1Q_JEEENS4_5SM1004TMEM4LOAD26SM100_TMEM_LOAD_32dp32b64xENS4_13SM90_TMA_LOADES1E_NS4_39AutoVectorizingCopyWithAssumedAlignmentILi128EEENS4_14SM90_TMA_STOREES1E_S25_S25_EEEvvEEEEvNT_6ParamsE) ;  /* 0xffffff7002a07950 */ /* 0x000fea0003c3ffff */
.L_x_199:
[----:B------:R-:W-:-:S00]  /*8d80*/  BRA `(.L_x_199) ;  /* 0xfffffffc00fc7947 */ /* 0x000fc0000383ffff */
[----:B------:R-:W-:-:S00]  /*8d90*/  NOP ;  /* 0x0000000000007918 */ /* 0x000fc00000000000 */
        /* <DEDUP_REMOVED lines=14> */
.L_x_200:


//--------------------- .nv.global.init           --------------------------
	.section	.nv.global.init,"aw",@progbits
.nv.global.init:
	.type		$str$27,@object
	.size		$str$27,($str$28 - $str$27)
$str$27:
        /*0000*/ 	.byte	0x28, 0x61, 0x64, 0x64, 0x72, 0x65, 0x73, 0x73, 0x20, 0x26, 0x20, 0x6d, 0x61, 0x73, 0x6b, 0x29
        /*0010*/ 	.byte	0x20, 0x3d, 0x3d, 0x20, 0x30, 0x00
	.type		$str$28,@object
	.size		$str$28,($str$26 - $str$28)
$str$28:
        /*0016*/ 	.byte	0x2f, 0x74, 0x6d, 0x70, 0x2f, 0x63, 0x75, 0x74, 0x6c, 0x61, 0x73, 0x73, 0x5f, 0x73, 0x77, 0x65
        /*0026*/ 	.byte	0x65, 0x70, 0x5f, 0x73, 0x72, 0x63, 0x2f, 0x69, 0x6e, 0x63, 0x6c, 0x75, 0x64, 0x65, 0x2f, 0x63
        /*0036*/ 	.byte	0x75, 0x74, 0x65, 0x2f, 0x70, 0x6f, 0x69, 0x6e, 0x74, 0x65, 0x72, 0x5f, 0x66, 0x6c, 0x61, 0x67
        /*0046*/ 	.byte	0x67, 0x65, 0x64, 0x2e, 0x68, 0x70, 0x70, 0x00
	.type		$str$26,@object
	.size		$str$26,($str$25 - $str$26)
$str$26:
        /*004e*/ 	.byte	0x2f, 0x74, 0x6d, 0x70, 0x2f, 0x63, 0x75, 0x74, 0x6c, 0x61, 0x73, 0x73, 0x5f, 0x73, 0x77, 0x65
        /*005e*/ 	.byte	0x65, 0x70, 0x5f, 0x73, 0x72, 0x63, 0x2f, 0x69, 0x6e, 0x63, 0x6c, 0x75, 0x64, 0x65, 0x2f, 0x63
        /*006e*/ 	.byte	0x75, 0x74, 0x65, 0x2f, 0x61, 0x74, 0x6f, 0x6d, 0x2f, 0x63, 0x6f, 0x70, 0x79, 0x5f, 0x74, 0x72
        /*007e*/ 	.byte	0x61, 0x69, 0x74, 0x73, 0x5f, 0x73, 0x6d, 0x31, 0x30, 0x30, 0x2e, 0x68, 0x70, 0x70, 0x00
	.type		$str$25,@object
	.size		$str$25,(__unnamed_1 - $str$25)
$str$25:
        /*008d*/ 	.byte	0x28, 0x28, 0x75, 0x69, 0x6e, 0x74, 0x33, 0x32, 0x5f, 0x74, 0x28, 0x74, 0x68, 0x72, 0x65, 0x61
        /*009d*/ 	.byte	0x64, 0x49, 0x64, 0x78, 0x2e, 0x78, 0x29, 0x20, 0x2f, 0x20, 0x33, 0x32, 0x29, 0x20, 0x25, 0x20
        /*00ad*/ 	.byte	0x34, 0x29, 0x20, 0x3d, 0x3d, 0x20, 0x28, 0x28, 0x28, 0x74, 0x6d, 0x65, 0x6d, 0x5f, 0x61, 0x64
        /*00bd*/ 	.byte	0x64, 0x72, 0x20, 0x3e, 0x3e, 0x20, 0x31, 0x36, 0x29, 0x20, 0x2f, 0x20, 0x33, 0x32, 0x29, 0x20
        /*00cd*/ 	.byte	0x25, 0x20, 0x34, 0x29, 0x00
	.type		__unnamed_1,@object
	.size		__unnamed_1,(__unnamed_2 - __unnamed_1)
__unnamed_1:
        /*00d2*/ 	.byte	0x61, 0x75, 0x74, 0x6f, 0x20, 0x63, 0x75, 0x74, 0x65, 0x3a, 0x3a, 0x61, 0x73, 0x5f, 0x70, 0x6f
        /* <DEDUP_REMOVED lines=24> */
        /*0262*/ 	.byte	0x43, 0x3c, 0x38, 0x31, 0x39, 0x32, 0x3e, 0x3e, 0x3e, 0x3e, 0x5d, 0x00
	.type		__unnamed_2,@object
	.size		__unnamed_2,(.L_2 - __unnamed_2)
__unnamed_2:
        /* <DEDUP_REMOVED lines=42> */
        /*050e*/ 	.byte	0x3e, 0x3e, 0x3e, 0x3e, 0x5d, 0x00
.L_2:


//--------------------- .nv.shared._ZN7cutlass13device_kernelINS_4gemm6kernel13GemmUniversalIN4cute5tupleIJiiiiEEENS1_10collective13CollectiveMmaINS1_35MainloopSm100TmaUmmaWarpSpecializedILi20ELi2ELi4ENS5_IJNS4_1CILi2EEENSA_ILi1EEESC_EEEEENS5_IJNSA_ILi256EEENSA_ILi64EEESG_EEENS_12float_e4m3_tENS5_IJlSC_lEEESI_SJ_NS4_8TiledMMAINS4_8MMA_AtomIJNS4_10MMA_TraitsINS4_25SM100_MMA_F8F6F4_2x1SM_SSEJSI_SI_fSF_SG_NS4_17integral_constantINS4_4UMMA5MajorELSQ_0EEESR_NSO_INSP_7ScaleInELSS_0EEEST_EEEEEENS4_6LayoutINS5_IJSC_SC_SC_EEENS5_IJNSA_ILi0EEESY_SY_EEEEENS5_IJNS4_10UnderscoreES11_S11_EEEEENS4_18SM100_TMA_2SM_LOADENS4_14ComposedLayoutINS4_7SwizzleILi2ELi4ELi3EEENS4_18smem_ptr_flag_bitsILi8EEENSW_INS5_IJNSA_ILi8EEESG_EEENS5_IJSG_SC_EEEEEEEvNS4_8identityES14_S1E_vS1F_EENS_8epilogue10collective18CollectiveEpilogueINS1H_23Sm100TmaWarpSpecializedILi1ELi1ELi64ELb0ELb0EEEJNS5_IJNSA_ILi128EEESG_SG_EEENS5_IJNSW_IS1M_SC_EENSW_ISG_SC_EEEEESI_SJ_SI_SJ_NS1H_6fusion15FusionCallbacksIS1L_NS1R_23LinCombPerRowBiasEltActINS1H_6thread4ReLuESI_fSI_SI_fLi16ELNS_15FloatRoundStyleE2EEES1N_S1Q_JEEENS4_5SM1004TMEM4LOAD26SM100_TMEM_LOAD_32dp32b64xENS4_13SM90_TMA_LOADES1E_NS4_39AutoVectorizingCopyWithAssumedAlignmentILi128EEENS4_14SM90_TMA_STOREES1E_S25_S25_EEEvvEEEEvNT_6ParamsE --------------------------
	.section	.nv.shared._ZN7cutlass13device_kernelINS_4gemm6kernel13GemmUniversalIN4cute5tupleIJiiiiEEENS1_10collective13CollectiveMmaINS1_35MainloopSm100TmaUmmaWarpSpecializedILi20ELi2ELi4ENS5_IJNS4_1CILi2EEENSA_ILi1EEESC_EEEEENS5_IJNSA_ILi256EEENSA_ILi64EEESG_EEENS_12float_e4m3_tENS5_IJlSC_lEEESI_SJ_NS4_8TiledMMAINS4_8MMA_AtomIJNS4_10MMA_TraitsINS4_25SM100_MMA_F8F6F4_2x1SM_SSEJSI_SI_fSF_SG_NS4_17integral_constantINS4_4UMMA5MajorELSQ_0EEESR_NSO_INSP_7ScaleInELSS_0EEEST_EEEEEENS4_6LayoutINS5_IJSC_SC_SC_EEENS5_IJNSA_ILi0EEESY_SY_EEEEENS5_IJNS4_10UnderscoreES11_S11_EEEEENS4_18SM100_TMA_2SM_LOADENS4_14ComposedLayoutINS4_7SwizzleILi2ELi4ELi3EEENS4_18smem_ptr_flag_bitsILi8EEENSW_INS5_IJNSA_ILi8EEESG_EEENS5_IJSG_SC_EEEEEEEvNS4_8identityES14_S1E_vS1F_EENS_8epilogue10collective18CollectiveEpilogueINS1H_23Sm100TmaWarpSpecializedILi1ELi1ELi64ELb0ELb0EEEJNS5_IJNSA_ILi128EEESG_SG_EEENS5_IJNSW_IS1M_SC_EENSW_ISG_SC_EEEEESI_SJ_SI_SJ_NS1H_6fusion15FusionCallbacksIS1L_NS1R_23LinCombPerRowBiasEltActINS1H_6thread4ReLuESI_fSI_SI_fLi16ELNS_15FloatRoundStyleE2EEES1N_S1Q_JEEENS4_5SM1004TMEM4LOAD26SM100_TMEM_LOAD_32dp32b64xENS4_13SM90_TMA_LOADES1E_NS4_39AutoVectorizingCopyWithAssumedAlignmentILi128EEENS4_14SM90_TMA_STOREES1E_S25_S25_EEEvvEEEEvNT_6ParamsE,"aw",@nobits
	.sectionflags	@""
	.align	16
	.zero		1024


//--------------------- .nv.shared.reserved.0     --------------------------
	.section	.nv.shared.reserved.0,"aw",@nobits
	.weak		__nv_reservedSMEM_offset_0_alias
	.size		__nv_reservedSMEM_offset_0_alias, 0, 64
	.other		__nv_reservedSMEM_offset_0_alias,@"STO_CUDA_RESERVED_SHARED STV_DEFAULT"
__nv_reservedSMEM_offset_0_alias:
	.zero		0
.nv.shared.reserved.0:
	.zero		64
	.weak		__nv_reservedSMEM_tcgen05_partition
	.type		__nv_reservedSMEM_tcgen05_partition,@object
	.size		__nv_reservedSMEM_tcgen05_partition,(.L_0 - __nv_reservedSMEM_tcgen05_partition)
__nv_reservedSMEM_tcgen05_partition:
	.zero		32
.L_0:


//--------------------- .nv.global                --------------------------
	.section	.nv.global,"aw",@nobits
.nv.global:
	.type		_ZN39_INTERNAL_7b6c34a0_4_k_cu_62f55c2f_29264cute1_E,@object
	.size		_ZN39_INTERNAL_7b6c34a0_4_k_cu_62f55c2f_29264cute1_E,(_ZN39_INTERNAL_7b6c34a0_4_k_cu_62f55c2f_29264cuda3std3__45__cpo6cbeginE - _ZN39_INTERNAL_7b6c34a0_4_k_cu_62f55c2f_29264cute1_E)
_ZN39_INTERNAL_7b6c34a0_4_k_cu_62f55c2f_29264cute1_E:
	.zero		1
	.type		_ZN39_INTERNAL_7b6c34a0_4_k_cu_62f55c2f_29264cuda3std3__45__cpo6cbeginE,@object
	.size		_ZN39_INTERNAL_7b6c34a0_4_k_cu_62f55c2f_29264cuda3std3__45__cpo6cbeginE,(_ZN39_INTERNAL_7b6c34a0_4_k_cu_62f55c2f_29264cuda3std3__48in_placeE - _ZN39_INTERNAL_7b6c34a0_4_k_cu_62f55c2f_29264cuda3std3__45__cpo6cbeginE)
_ZN39_INTERNAL_7b6c34a0_4_k_cu_62f55c2f_29264cuda3std3__45__cpo6cbeginE:
	.zero		1
	.type		_ZN39_INTERNAL_7b6c34a0_4_k_cu_62f55c2f_29264cuda3std3__48in_placeE,@object
	.size		_ZN39_INTERNAL_7b6c34a0_4_k_cu_62f55c2f_29264cuda3std3__48in_placeE,(_ZN39_INTERNAL_7b6c34a0_4_k_cu_62f55c2f_29264cuda3std6ranges3__45__cpo9iter_moveE - _ZN39_INTERNAL_7b6c34a0_4_k_cu_62f55c2f_29264cuda3std3__48in_placeE)
_ZN39_INTERNAL_7b6c34a0_4_k_cu_62f55c2f_29264cuda3std3__48in_placeE:
	.zero		1
	.type		_ZN39_INTERNAL_7b6c34a0_4_k_cu_62f55c2f_29264cuda3std6ranges3__45__cpo9iter_moveE,@object
	.size		_ZN39_INTERNAL_7b6c34a0_4_k_cu_62f55c2f_29264cuda3std6ranges3__45__cpo9iter_moveE,(_ZN39_INTERNAL_7b6c34a0_4_k_cu_62f55c2f_29264cuda3std3__45__cpo5beginE - _ZN39_INTERNAL_7b6c34a0_4_k_cu_62f55c2f_29264cuda3std6ranges3__45__cpo9iter_moveE)
_ZN39_INTERNAL_7b6c34a0_4_k_cu_62f55c2f_29264cuda3std6ranges3__45__cpo9iter_moveE:
	.zero		1
	.type		_ZN39_INTERNAL_7b6c34a0_4_k_cu_62f55c2f_29264cuda3std3__45__cpo5beginE,@object
	.size		_ZN39_INTERNAL_7b6c34a0_4_k_cu_62f55c2f_29264cuda3std3__45__cpo5beginE,(_ZN39_INTERNAL_7b6c34a0_4_k_cu_62f55c2f_29264cuda3std3__441_GLOBAL__N__7b6c34a0_4_k_cu_62f55c2f_29266ignoreE - _ZN39_INTERNAL_7b6c34a0_4_k_cu_62f55c2f_29264cuda3std3__45__cpo5beginE)
_ZN39_INTERNAL_7b6c34a0_4_k_cu_62f55c2f_29264cuda3std3__45__cpo5beginE:
	.zero		1
	.type		_ZN39_INTERNAL_7b6c34a0_4_k_cu_62f55c2f_29264cuda3std3__441_GLOBAL__N__7b6c34a0_4_k_cu_62f55c2f_29266ignoreE,@object
	.size		_ZN39_INTERNAL_7b6c34a0_4_k_cu_62f55c2f_29264cuda3std3__441_GLOBAL__N__7b6c34a0_4_k_cu_62f55c2f_29266ignoreE,(_ZN39_INTERNAL_7b6c34a0_4_k_cu_62f55c2f_29264cute7productE - _ZN39_INTERNAL_7b6c34a0_4_k_cu_62f55c2f_29264cuda3std3__441_GLOBAL__N__7b6c34a0_4_k_cu_62f55c2f_29266ignoreE)
_ZN39_INTERNAL_7b6c34a0_4_k_cu_62f55c2f_29264cuda3std3__441_GLOBAL__N__7b6c34a0_4_k_cu_62f55c2f_29266ignoreE:
	.zero		1
	.type		_ZN39_INTERNAL_7b6c34a0_4_k_cu_62f55c2f_29264cute7productE,@object
	.size		_ZN39_INTERNAL_7b6c34a0_4_k_cu_62f55c2f_29264cute7productE,(_ZN39_INTERNAL_7b6c34a0_4_k_cu_62f55c2f_29264cuda3std3__45__cpo3endE - _ZN39_INTERNAL_7b6c34a0_4_k_cu_62f55c2f_29264cute7productE)
_ZN39_INTERNAL_7b6c34a0_4_k_cu_62f55c2f_29264cute7productE:
	.zero		1
	.type		_ZN39_INTERNAL_7b6c34a0_4_k_cu_62f55c2f_29264cuda3std3__45__cpo3endE,@object
	.size		_ZN39_INTERNAL_7b6c34a0_4_k_cu_62f55c2f_29264cuda3std3__45__cpo3endE,(_ZN39_INTERNAL_7b6c34a0_4_k_cu_62f55c2f_29264cuda3std3__419piecewise_constructE - _ZN39_INTERNAL_7b6c34a0_4_k_cu_62f55c2f_29264cuda3std3__45__cpo3endE)
_ZN39_INTERNAL_7b6c34a0_4_k_cu_62f55c2f_29264cuda3std3__45__cpo3endE:
	.zero		1
	.type		_ZN39_INTERNAL_7b6c34a0_4_k_cu_62f55c2f_29264cuda3std3__419piecewise_constructE,@object
	.size		_ZN39_INTERNAL_7b6c34a0_4_k_cu_62f55c2f_29264cuda3std3__419piecewise_constructE,(_ZN39_INTERNAL_7b6c34a0_4_k_cu_62f55c2f_29264cuda3std3__45__cpo4cendE - _ZN39_INTERNAL_7b6c34a0_4_k_cu_62f55c2f_29264cuda3std3__419piecewise_constructE)
_ZN39_INTERNAL_7b6c34a0_4_k_cu_62f55c2f_29264cuda3std3__419piecewise_constructE:
	.zero		1
	.type		_ZN39_INTERNAL_7b6c34a0_4_k_cu_62f55c2f_29264cuda3std3__45__cpo4cendE,@object
	.size		_ZN39_INTERNAL_7b6c34a0_4_k_cu_62f55c2f_29264cuda3std3__45__cpo4cendE,(_ZN39_INTERNAL_7b6c34a0_4_k_cu_62f55c2f_29264cuda3std6ranges3__45__cpo4swapE - _ZN39_INTERNAL_7b6c34a0_4_k_cu_62f55c2f_29264cuda3std3__45__cpo4cendE)
_ZN39_INTERNAL_7b6c34a0_4_k_cu_62f55c2f_29264cuda3std3__45__cpo4cendE:
	.zero		1
	.type		_ZN39_INTERNAL_7b6c34a0_4_k_cu_62f55c2f_29264cuda3std6ranges3__45__cpo4swapE,@object
	.size		_ZN39_INTERNAL_7b6c34a0_4_k_cu_62f55c2f_29264cuda3std6ranges3__45__cpo4swapE,(.L_10 - _ZN39_INTERNAL_7b6c34a0_4_k_cu_62f55c2f_29264cuda3std6ranges3__45__cpo4swapE)
_ZN39_INTERNAL_7b6c34a0_4_k_cu_62f55c2f_29264cuda3std6ranges3__45__cpo4swapE:
	.zero		1
.L_10:


//--------------------- .nv.constant0._ZN7cutlass13device_kernelINS_4gemm6kernel13GemmUniversalIN4cute5tupleIJiiiiEEENS1_10collective13CollectiveMmaINS1_35MainloopSm100TmaUmmaWarpSpecializedILi20ELi2ELi4ENS5_IJNS4_1CILi2EEENSA_ILi1EEESC_EEEEENS5_IJNSA_ILi256EEENSA_ILi64EEESG_EEENS_12float_e4m3_tENS5_IJlSC_lEEESI_SJ_NS4_8TiledMMAINS4_8MMA_AtomIJNS4_10MMA_TraitsINS4_25SM100_MMA_F8F6F4_2x1SM_SSEJSI_SI_fSF_SG_NS4_17integral_constantINS4_4UMMA5MajorELSQ_0EEESR_NSO_INSP_7ScaleInELSS_0EEEST_EEEEEENS4_6LayoutINS5_IJSC_SC_SC_EEENS5_IJNSA_ILi0EEESY_SY_EEEEENS5_IJNS4_10UnderscoreES11_S11_EEEEENS4_18SM100_TMA_2SM_LOADENS4_14ComposedLayoutINS4_7SwizzleILi2ELi4ELi3EEENS4_18smem_ptr_flag_bitsILi8EEENSW_INS5_IJNSA_ILi8EEESG_EEENS5_IJSG_SC_EEEEEEEvNS4_8identityES14_S1E_vS1F_EENS_8epilogue10collective18CollectiveEpilogueINS1H_23Sm100TmaWarpSpecializedILi1ELi1ELi64ELb0ELb0EEEJNS5_IJNSA_ILi128EEESG_SG_EEENS5_IJNSW_IS1M_SC_EENSW_ISG_SC_EEEEESI_SJ_SI_SJ_NS1H_6fusion15FusionCallbacksIS1L_NS1R_23LinCombPerRowBiasEltActINS1H_6thread4ReLuESI_fSI_SI_fLi16ELNS_15FloatRoundStyleE2EEES1N_S1Q_JEEENS4_5SM1004TMEM4LOAD26SM100_TMEM_LOAD_32dp32b64xENS4_13SM90_TMA_LOADES1E_NS4_39AutoVectorizingCopyWithAssumedAlignmentILi128EEENS4_14SM90_TMA_STOREES1E_S25_S25_EEEvvEEEEvNT_6ParamsE --------------------------
	.section	.nv.constant0._ZN7cutlass13device_kernelINS_4gemm6kernel13GemmUniversalIN4cute5tupleIJiiiiEEENS1_10collective13CollectiveMmaINS1_35MainloopSm100TmaUmmaWarpSpecializedILi20ELi2ELi4ENS5_IJNS4_1CILi2EEENSA_ILi1EEESC_EEEEENS5_IJNSA_ILi256EEENSA_ILi64EEESG_EEENS_12float_e4m3_tENS5_IJlSC_lEEESI_SJ_NS4_8TiledMMAINS4_8MMA_AtomIJNS4_10MMA_TraitsINS4_25SM100_MMA_F8F6F4_2x1SM_SSEJSI_SI_fSF_SG_NS4_17integral_constantINS4_4UMMA5MajorELSQ_0EEESR_NSO_INSP_7ScaleInELSS_0EEEST_EEEEEENS4_6LayoutINS5_IJSC_SC_SC_EEENS5_IJNSA_ILi0EEESY_SY_EEEEENS5_IJNS4_10UnderscoreES11_S11_EEEEENS4_18SM100_TMA_2SM_LOADENS4_14ComposedLayoutINS4_7SwizzleILi2ELi4ELi3EEENS4_18smem_ptr_flag_bitsILi8EEENSW_INS5_IJNSA_ILi8EEESG_EEENS5_IJSG_SC_EEEEEEEvNS4_8identityES14_S1E_vS1F_EENS_8epilogue10collective18CollectiveEpilogueINS1H_23Sm100TmaWarpSpecializedILi1ELi1ELi64ELb0ELb0EEEJNS5_IJNSA_ILi128EEESG_SG_EEENS5_IJNSW_IS1M_SC_EENSW_ISG_SC_EEEEESI_SJ_SI_SJ_NS1H_6fusion15FusionCallbacksIS1L_NS1R_23LinCombPerRowBiasEltActINS1H_6thread4ReLuESI_fSI_SI_fLi16ELNS_15FloatRoundStyleE2EEES1N_S1Q_JEEENS4_5SM1004TMEM4LOAD26SM100_TMEM_LOAD_32dp32b64xENS4_13SM90_TMA_LOADES1E_NS4_39AutoVectorizingCopyWithAssumedAlignmentILi128EEENS4_14SM90_TMA_STOREES1E_S25_S25_EEEvvEEEEvNT_6ParamsE,"a",@progbits
	.sectionflags	@""
	.align	4
.nv.constant0._ZN7cutlass13device_kernelINS_4gemm6kernel13GemmUniversalIN4cute5tupleIJiiiiEEENS1_10collective13CollectiveMmaINS1_35MainloopSm100TmaUmmaWarpSpecializedILi20ELi2ELi4ENS5_IJNS4_1CILi2EEENSA_ILi1EEESC_EEEEENS5_IJNSA_ILi256EEENSA_ILi64EEESG_EEENS_12float_e4m3_tENS5_IJlSC_lEEESI_SJ_NS4_8TiledMMAINS4_8MMA_AtomIJNS4_10MMA_TraitsINS4_25SM100_MMA_F8F6F4_2x1SM_SSEJSI_SI_fSF_SG_NS4_17integral_constantINS4_4UMMA5MajorELSQ_0EEESR_NSO_INSP_7ScaleInELSS_0EEEST_EEEEEENS4_6LayoutINS5_IJSC_SC_SC_EEENS5_IJNSA_ILi0EEESY_SY_EEEEENS5_IJNS4_10UnderscoreES11_S11_EEEEENS4_18SM100_TMA_2SM_LOADENS4_14ComposedLayoutINS4_7SwizzleILi2ELi4ELi3EEENS4_18smem_ptr_flag_bitsILi8EEENSW_INS5_IJNSA_ILi8EEESG_EEENS5_IJSG_SC_EEEEEEEvNS4_8identityES14_S1E_vS1F_EENS_8epilogue10collective18CollectiveEpilogueINS1H_23Sm100TmaWarpSpecializedILi1ELi1ELi64ELb0ELb0EEEJNS5_IJNSA_ILi128EEESG_SG_EEENS5_IJNSW_IS1M_SC_EENSW_ISG_SC_EEEEESI_SJ_SI_SJ_NS1H_6fusion15FusionCallbacksIS1L_NS1R_23LinCombPerRowBiasEltActINS1H_6thread4ReLuESI_fSI_SI_fLi16ELNS_15FloatRoundStyleE2EEES1N_S1Q_JEEENS4_5SM1004TMEM4LOAD26SM100_TMEM_LOAD_32dp32b64xENS4_13SM90_TMA_LOADES1E_NS4_39AutoVectorizingCopyWithAssumedAlignmentILi128EEENS4_14SM90_TMA_STOREES1E_S25_S25_EEEvvEEEEvNT_6ParamsE:
	.zero		2944


//--------------------- SYMBOLS --------------------------

	.type		.nv.reservedSmem.offset0,@object
	.size		.nv.reservedSmem.offset0,0x4
	.type		.nv.reservedSmem.cap,@object
	.size		.nv.reservedSmem.cap,0x4
	.type		__assertfail,@function
